	.target	sm_90a

	.elftype	@"ET_EXEC"


//--------------------- .note.nv.tkinfo           --------------------------
	.section	.note.nv.tkinfo,"",@"SHT_NOTE"
	.sectionflags	@"SHF_NOTE_NV_TKINFO"
	.tkinfo
        /*0018*/ 	.word	0x00000002
        /*0030*/ 	.string	""
        /*0030*/ 	.string	"ptxas"
        /*0030*/ 	.string	"Cuda compilation tools, release 13.0, V13.0.88"
        /*0030*/ 	.string	"Build cuda_13.0.r13.0/compiler.36424714_0"
        /*0030*/ 	.string	"-arch sm_90a -m 64 "



//--------------------- .note.nv.cuinfo           --------------------------
	.section	.note.nv.cuinfo,"",@"SHT_NOTE"
	.sectionflags	@"SHF_NOTE_NV_CUINFO"
        /*0018*/ 	.short	0x0002
        /*001a*/ 	.short	0x005a
        /*001c*/ 	.short	0x0082
	.zero		2


//--------------------- .nv.info                  --------------------------
	.section	.nv.info,"",@"SHT_CUDA_INFO"
	.align	4


	//----- nvinfo : EIATTR_REGCOUNT
	.align		4
        /*0000*/ 	.byte	0x04, 0x2f
        /*0002*/ 	.short	(.L_15 - .L_14)
	.align		4
.L_14:
        /*0004*/ 	.word	index@(_ZN7cutlass13device_kernelINS_4gemm6kernel13GemmUniversalIN4cute5tupleIJiiiiEEENS1_10collective13CollectiveMmaINS1_34MainloopSm90TmaGmmaWarpSpecializedILi3ENS5_IJNS4_1CILi8EEENSA_ILi1EEESC_EEENS1_35KernelTmaWarpSpecializedCooperativeEEENS5_IJNSA_ILi128EEESG_NSA_ILi64EEEEEENS_6half_tENS5_IJSC_llEEESJ_SK_NS4_8TiledMMAINS4_8MMA_AtomIJNS4_4SM904GMMA26MMA_64x128x16_F32F16F16_SSILNSO_5MajorE1ELSQ_1ELNSO_7ScaleInE1ELSR_1EEEEEENS4_6LayoutINS5_IJNSA_ILi2EEESC_SC_EEENS5_IJSC_NSA_ILi0EEESX_EEEEENS5_IJNS4_10UnderscoreES10_S10_EEEEENS4_13SM90_TMA_LOADENS4_14ComposedLayoutINS4_7SwizzleILi3ELi4ELi3EEENS4_18smem_ptr_flag_bitsILi16EEENSU_INS5_IJSH_SB_EEENS5_IJSC_SH_EEEEEEEvNS4_8identityENS4_23SM90_TMA_LOAD_MULTICASTES1C_vS1D_EENS_8epilogue10collective6detail29Sm90TmaWarpSpecializedAdapterINS1H_15DefaultEpilogueISJ_NS5_IJlSC_lEEES1L_NS1G_6thread17LinearCombinationISJ_Li1EffLNS1M_9ScaleType4KindE0ELNS_15FloatRoundStyleE2ESJ_EENS1_15EpilogueDefaultEEEEEvvEEEEvNT_6ParamsE)
        /*0008*/ 	.word	0x000000a8


	//----- nvinfo : EIATTR_FRAME_SIZE
	.align		4
.L_15:
        /*000c*/ 	.byte	0x04, 0x11
        /*000e*/ 	.short	(.L_17 - .L_16)
	.align		4
.L_16:
        /*0010*/ 	.word	index@(_ZN7cutlass13device_kernelINS_4gemm6kernel13GemmUniversalIN4cute5tupleIJiiiiEEENS1_10collective13CollectiveMmaINS1_34MainloopSm90TmaGmmaWarpSpecializedILi3ENS5_IJNS4_1CILi8EEENSA_ILi1EEESC_EEENS1_35KernelTmaWarpSpecializedCooperativeEEENS5_IJNSA_ILi128EEESG_NSA_ILi64EEEEEENS_6half_tENS5_IJSC_llEEESJ_SK_NS4_8TiledMMAINS4_8MMA_AtomIJNS4_4SM904GMMA26MMA_64x128x16_F32F16F16_SSILNSO_5MajorE1ELSQ_1ELNSO_7ScaleInE1ELSR_1EEEEEENS4_6LayoutINS5_IJNSA_ILi2EEESC_SC_EEENS5_IJSC_NSA_ILi0EEESX_EEEEENS5_IJNS4_10UnderscoreES10_S10_EEEEENS4_13SM90_TMA_LOADENS4_14ComposedLayoutINS4_7SwizzleILi3ELi4ELi3EEENS4_18smem_ptr_flag_bitsILi16EEENSU_INS5_IJSH_SB_EEENS5_IJSC_SH_EEEEEEEvNS4_8identityENS4_23SM90_TMA_LOAD_MULTICASTES1C_vS1D_EENS_8epilogue10collective6detail29Sm90TmaWarpSpecializedAdapterINS1H_15DefaultEpilogueISJ_NS5_IJlSC_lEEES1L_NS1G_6thread17LinearCombinationISJ_Li1EffLNS1M_9ScaleType4KindE0ELNS_15FloatRoundStyleE2ESJ_EENS1_15EpilogueDefaultEEEEEvvEEEEvNT_6ParamsE)
        /*0014*/ 	.word	0x00000000


	//----- nvinfo : EIATTR_MIN_STACK_SIZE
	.align		4
.L_17:
        /*0018*/ 	.byte	0x04, 0x12
        /*001a*/ 	.short	(.L_19 - .L_18)
	.align		4
.L_18:
        /*001c*/ 	.word	index@(_ZN7cutlass13device_kernelINS_4gemm6kernel13GemmUniversalIN4cute5tupleIJiiiiEEENS1_10collective13CollectiveMmaINS1_34MainloopSm90TmaGmmaWarpSpecializedILi3ENS5_IJNS4_1CILi8EEENSA_ILi1EEESC_EEENS1_35KernelTmaWarpSpecializedCooperativeEEENS5_IJNSA_ILi128EEESG_NSA_ILi64EEEEEENS_6half_tENS5_IJSC_llEEESJ_SK_NS4_8TiledMMAINS4_8MMA_AtomIJNS4_4SM904GMMA26MMA_64x128x16_F32F16F16_SSILNSO_5MajorE1ELSQ_1ELNSO_7ScaleInE1ELSR_1EEEEEENS4_6LayoutINS5_IJNSA_ILi2EEESC_SC_EEENS5_IJSC_NSA_ILi0EEESX_EEEEENS5_IJNS4_10UnderscoreES10_S10_EEEEENS4_13SM90_TMA_LOADENS4_14ComposedLayoutINS4_7SwizzleILi3ELi4ELi3EEENS4_18smem_ptr_flag_bitsILi16EEENSU_INS5_IJSH_SB_EEENS5_IJSC_SH_EEEEEEEvNS4_8identityENS4_23SM90_TMA_LOAD_MULTICASTES1C_vS1D_EENS_8epilogue10collective6detail29Sm90TmaWarpSpecializedAdapterINS1H_15DefaultEpilogueISJ_NS5_IJlSC_lEEES1L_NS1G_6thread17LinearCombinationISJ_Li1EffLNS1M_9ScaleType4KindE0ELNS_15FloatRoundStyleE2ESJ_EENS1_15EpilogueDefaultEEEEEvvEEEEvNT_6ParamsE)
        /*0020*/ 	.word	0x00000000
.L_19:


//--------------------- .nv.compat                --------------------------
	.section	.nv.compat,"",@"SHT_CUDA_COMPAT_INFO"
	.align	4
        /*0000*/ 	.byte	0x02, 0x09, 0x01, 0x00, 0x02, 0x02, 0x04, 0x00, 0x02, 0x05, 0x05, 0x00, 0x03, 0x07, 0x01, 0x01
        /*0010*/ 	.byte	0x02, 0x03, 0x01, 0x00, 0x02, 0x06, 0x01, 0x00, 0x04, 0x0b, 0x08, 0x00, 0x00, 0x00, 0x00, 0x00
        /*0020*/ 	.byte	0x00, 0x00, 0x00, 0x00


//--------------------- .nv.info._ZN7cutlass13device_kernelINS_4gemm6kernel13GemmUniversalIN4cute5tupleIJiiiiEEENS1_10collective13CollectiveMmaINS1_34MainloopSm90TmaGmmaWarpSpecializedILi3ENS5_IJNS4_1CILi8EEENSA_ILi1EEESC_EEENS1_35KernelTmaWarpSpecializedCooperativeEEENS5_IJNSA_ILi128EEESG_NSA_ILi64EEEEEENS_6half_tENS5_IJSC_llEEESJ_SK_NS4_8TiledMMAINS4_8MMA_AtomIJNS4_4SM904GMMA26MMA_64x128x16_F32F16F16_SSILNSO_5MajorE1ELSQ_1ELNSO_7ScaleInE1ELSR_1EEEEEENS4_6LayoutINS5_IJNSA_ILi2EEESC_SC_EEENS5_IJSC_NSA_ILi0EEESX_EEEEENS5_IJNS4_10UnderscoreES10_S10_EEEEENS4_13SM90_TMA_LOADENS4_14ComposedLayoutINS4_7SwizzleILi3ELi4ELi3EEENS4_18smem_ptr_flag_bitsILi16EEENSU_INS5_IJSH_SB_EEENS5_IJSC_SH_EEEEEEEvNS4_8identityENS4_23SM90_TMA_LOAD_MULTICASTES1C_vS1D_EENS_8epilogue10collective6detail29Sm90TmaWarpSpecializedAdapterINS1H_15DefaultEpilogueISJ_NS5_IJlSC_lEEES1L_NS1G_6thread17LinearCombinationISJ_Li1EffLNS1M_9ScaleType4KindE0ELNS_15FloatRoundStyleE2ESJ_EENS1_15EpilogueDefaultEEEEEvvEEEEvNT_6ParamsE --------------------------
	.section	.nv.info._ZN7cutlass13device_kernelINS_4gemm6kernel13GemmUniversalIN4cute5tupleIJiiiiEEENS1_10collective13CollectiveMmaINS1_34MainloopSm90TmaGmmaWarpSpecializedILi3ENS5_IJNS4_1CILi8EEENSA_ILi1EEESC_EEENS1_35KernelTmaWarpSpecializedCooperativeEEENS5_IJNSA_ILi128EEESG_NSA_ILi64EEEEEENS_6half_tENS5_IJSC_llEEESJ_SK_NS4_8TiledMMAINS4_8MMA_AtomIJNS4_4SM904GMMA26MMA_64x128x16_F32F16F16_SSILNSO_5MajorE1ELSQ_1ELNSO_7ScaleInE1ELSR_1EEEEEENS4_6LayoutINS5_IJNSA_ILi2EEESC_SC_EEENS5_IJSC_NSA_ILi0EEESX_EEEEENS5_IJNS4_10UnderscoreES10_S10_EEEEENS4_13SM90_TMA_LOADENS4_14ComposedLayoutINS4_7SwizzleILi3ELi4ELi3EEENS4_18smem_ptr_flag_bitsILi16EEENSU_INS5_IJSH_SB_EEENS5_IJSC_SH_EEEEEEEvNS4_8identityENS4_23SM90_TMA_LOAD_MULTICASTES1C_vS1D_EENS_8epilogue10collective6detail29Sm90TmaWarpSpecializedAdapterINS1H_15DefaultEpilogueISJ_NS5_IJlSC_lEEES1L_NS1G_6thread17LinearCombinationISJ_Li1EffLNS1M_9ScaleType4KindE0ELNS_15FloatRoundStyleE2ESJ_EENS1_15EpilogueDefaultEEEEEvvEEEEvNT_6ParamsE,"",@"SHT_CUDA_INFO"
	.sectionflags	@""
	.align	4


	//----- nvinfo : EIATTR_CUDA_API_VERSION
	.align		4
        /*0000*/ 	.byte	0x04, 0x37
        /*0002*/ 	.short	(.L_21 - .L_20)
.L_20:
        /*0004*/ 	.word	0x00000082


	//----- nvinfo : EIATTR_KPARAM_INFO
	.align		4
.L_21:
        /*0008*/ 	.byte	0x04, 0x17
        /*000a*/ 	.short	(.L_23 - .L_22)
.L_22:
        /*000c*/ 	.word	0x00000000
        /*0010*/ 	.short	0x0000
        /*0012*/ 	.short	0x0070
        /*0014*/ 	.byte	0x00, 0xf0, 0x01, 0x10


	//----- nvinfo : EIATTR_SPARSE_MMA_MASK
	.align		4
.L_23:
        /*0018*/ 	.byte	0x03, 0x50
        /*001a*/ 	.short	0x0000


	//----- nvinfo : EIATTR_MAXREG_COUNT
	.align		4
        /*001c*/ 	.byte	0x03, 0x1b
        /*001e*/ 	.short	0x00a8


	//----- nvinfo : EIATTR_NUM_BARRIERS
	.align		4
        /*0020*/ 	.byte	0x02, 0x4c
        /*0022*/ 	.byte	0x01
	.zero		1


	//----- nvinfo : EIATTR_EXTERNS
	.align		4
        /*0024*/ 	.byte	0x04, 0x0f
        /*0026*/ 	.short	(.L_25 - .L_24)


	//   ....[0]....
	.align		4
.L_24:
        /*0028*/ 	.word	index@(__assertfail)


	//----- nvinfo : EIATTR_MERCURY_ISA_VERSION
	.align		4
.L_25:
        /*002c*/ 	.byte	0x03, 0x5f
        /*002e*/ 	.short	0x0101


	//----- nvinfo : EIATTR_INT_WARP_WIDE_INSTR_OFFSETS
	.align		4
        /*0030*/ 	.byte	0x04, 0x31
        /*0032*/ 	.short	(.L_27 - .L_26)


	//   ....[0]....
.L_26:
        /*0034*/ 	.word	0x000004b0


	//   ....[1]....
        /*0038*/ 	.word	0x000004d0


	//   ....[2]....
        /*003c*/ 	.word	0x00000680


	//   ....[3]....
        /*0040*/ 	.word	0x00001ed0


	//----- nvinfo : EIATTR_COOP_GROUP_MASK_REGIDS
	.align		4
.L_27:
        /*0044*/ 	.byte	0x04, 0x29
        /*0046*/ 	.short	(.L_29 - .L_28)


	//   ....[0]....
.L_28:
        /*0048*/ 	.word	0xffffffff


	//   ....[1]....
        /*004c*/ 	.word	0xffffffff


	//   ....[2]....
        /*0050*/ 	.word	0xffffffff


	//   ....[3]....
        /*0054*/ 	.word	0xffffffff


	//   ....[4]....
        /*0058*/ 	.word	0xffffffff


	//   ....[5]....
        /*005c*/ 	.word	0xffffffff


	//----- nvinfo : EIATTR_COOP_GROUP_INSTR_OFFSETS
	.align		4
.L_29:
        /*0060*/ 	.byte	0x04, 0x28
        /*0062*/ 	.short	(.L_31 - .L_30)


	//   ....[0]....
.L_30:
        /*0064*/ 	.word	0x00000060


	//   ....[1]....
        /*0068*/ 	.word	0x00000070


	//   ....[2]....
        /*006c*/ 	.word	0x00000130


	//   ....[3]....
        /*0070*/ 	.word	0x000002e0


	//   ....[4]....
        /*0074*/ 	.word	0x000007e0


	//   ....[5]....
        /*0078*/ 	.word	0x00001460


	//----- nvinfo : EIATTR_REG_RECONFIG
	.align		4
.L_31:
        /*007c*/ 	.byte	0x01, 0x54
	.zero		2


	//----- nvinfo : EIATTR_SYSCALL_OFFSETS
	.align		4
        /*0080*/ 	.byte	0x04, 0x46
        /*0082*/ 	.short	(.L_33 - .L_32)


	//   ....[0]....
.L_32:
        /*0084*/ 	.word	0x00001640


	//----- nvinfo : EIATTR_MBARRIER_INSTR_OFFSETS
	.align		4
.L_33:
        /*0088*/ 	.byte	0x04, 0x39
        /*008a*/ 	.short	(.L_35 - .L_34)


	//   ....[0]....
.L_34:
        /*008c*/ 	.word	0x00000260
        /*0090*/ 	.word	0x000000ff
        /*0094*/ 	.word	0x00000000
        /*0098*/ 	.short	0x0100
        /*009a*/ 	.byte	0x08
	.zero		1


	//   ....[1]....
        /*009c*/ 	.word	0x00000270
        /*00a0*/ 	.word	0x000000ff
        /*00a4*/ 	.word	0x00000018
        /*00a8*/ 	.short	0x0100
        /*00aa*/ 	.byte	0x08
	.zero		1


	//   ....[2]....
        /*00ac*/ 	.word	0x00000280
        /*00b0*/ 	.word	0x000000ff
        /*00b4*/ 	.word	0x00000008
        /*00b8*/ 	.short	0x0100
        /*00ba*/ 	.byte	0x08
	.zero		1


	//   ....[3]....
        /*00bc*/ 	.word	0x00000290
        /*00c0*/ 	.word	0x000000ff
        /*00c4*/ 	.word	0x00000020
        /*00c8*/ 	.short	0x0100
        /*00ca*/ 	.byte	0x08
	.zero		1


	//   ....[4]....
        /*00cc*/ 	.word	0x000002a0
        /*00d0*/ 	.word	0x000000ff
        /*00d4*/ 	.word	0x00000010
        /*00d8*/ 	.short	0x0100
        /*00da*/ 	.byte	0x08
	.zero		1


	//   ....[5]....
        /*00dc*/ 	.word	0x000002b0
        /*00e0*/ 	.word	0x000000ff
        /*00e4*/ 	.word	0x00000028
        /*00e8*/ 	.short	0x0100
        /*00ea*/ 	.byte	0x08
	.zero		1


	//   ....[6]....
        /*00ec*/ 	.word	0x00000710
        /*00f0*/ 	.word	0x000000ff
        /*00f4*/ 	.word	0x00000040
        /*00f8*/ 	.short	0x0100
        /*00fa*/ 	.byte	0x06
	.zero		1


	//   ....[7]....
        /*00fc*/ 	.word	0x00000790
        /*0100*/ 	.word	0x000000ff
        /*0104*/ 	.word	0x00000048
        /*0108*/ 	.short	0x0100
        /*010a*/ 	.byte	0x06
	.zero		1


	//   ....[8]....
        /*010c*/ 	.word	0x00001700
        /*0110*/ 	.word	0x00000003
        /*0114*/ 	.word	0x00000000
        /*0118*/ 	.short	0x010a
        /*011a*/ 	.byte	0x3f
	.zero		1


	//   ....[9]....
        /*011c*/ 	.word	0x00001760
        /*0120*/ 	.word	0x00000003
        /*0124*/ 	.word	0x00000000
        /*0128*/ 	.short	0x010a
        /*012a*/ 	.byte	0x3f
	.zero		1


	//   ....[10]....
        /*012c*/ 	.word	0x00001ae0
        /*0130*/ 	.word	0x00000005
        /*0134*/ 	.word	0x00000000
        /*0138*/ 	.short	0x010a
        /*013a*/ 	.byte	0x3f
	.zero		1


	//   ....[11]....
        /*013c*/ 	.word	0x00001b20
        /*0140*/ 	.word	0x00000005
        /*0144*/ 	.word	0x00000000
        /*0148*/ 	.short	0x010a
        /*014a*/ 	.byte	0x3f
	.zero		1


	//   ....[12]....
        /*014c*/ 	.word	0x00001d80
        /*0150*/ 	.word	0x00000004
        /*0154*/ 	.word	0x00000000
        /*0158*/ 	.short	0x0101
        /*015a*/ 	.byte	0x3f
	.zero		1


	//   ....[13]....
        /*015c*/ 	.word	0x00001f70
        /*0160*/ 	.word	0x00000000
        /*0164*/ 	.word	0x00000000
        /*0168*/ 	.short	0x0101
        /*016a*/ 	.byte	0x3f
	.zero		1


	//   ....[14]....
        /*016c*/ 	.word	0x000070e0
        /*0170*/ 	.word	0x00000018
        /*0174*/ 	.word	0x00000018
        /*0178*/ 	.short	0x010a
        /*017a*/ 	.byte	0x3f
	.zero		1


	//   ....[15]....
        /*017c*/ 	.word	0x00007530
        /*0180*/ 	.word	0x00000006
        /*0184*/ 	.word	0x00000048
        /*0188*/ 	.short	0x0101
        /*018a*/ 	.byte	0x3f
	.zero		1


	//   ....[16]....
        /*018c*/ 	.word	0x00007c80
        /*0190*/ 	.word	0x00000007
        /*0194*/ 	.word	0x00000000
        /*0198*/ 	.short	0x010a
        /*019a*/ 	.byte	0x3f
	.zero		1


	//   ....[17]....
        /*019c*/ 	.word	0x00007d00
        /*01a0*/ 	.word	0x00000004
        /*01a4*/ 	.word	0x00000000
        /*01a8*/ 	.short	0x010a
        /*01aa*/ 	.byte	0x3f
	.zero		1


	//   ....[18]....
        /*01ac*/ 	.word	0x00007d90
        /*01b0*/ 	.word	0x00000005
        /*01b4*/ 	.word	0x00000000
        /*01b8*/ 	.short	0x010a
        /*01ba*/ 	.byte	0x3f
	.zero		1


	//   ....[19]....
        /*01bc*/ 	.word	0x00007df0
        /*01c0*/ 	.word	0x00000003
        /*01c4*/ 	.word	0x00000000
        /*01c8*/ 	.short	0x010a
        /*01ca*/ 	.byte	0x3f
	.zero		1


	//   ....[20]....
        /*01cc*/ 	.word	0x00007e40
        /*01d0*/ 	.word	0x00000005
        /*01d4*/ 	.word	0x00000000
        /*01d8*/ 	.short	0x010a
        /*01da*/ 	.byte	0x3f
	.zero		1


	//   ....[21]....
        /*01dc*/ 	.word	0x00007f10
        /*01e0*/ 	.word	0x00000018
        /*01e4*/ 	.word	0x00000018
        /*01e8*/ 	.short	0x010a
        /*01ea*/ 	.byte	0x3f
	.zero		1


	//   ....[22]....
        /*01ec*/ 	.word	0x00007fe0
        /*01f0*/ 	.word	0x00000007
        /*01f4*/ 	.word	0x00000000
        /*01f8*/ 	.short	0x010a
        /*01fa*/ 	.byte	0x3f
	.zero		1


	//   ....[23]....
        /*01fc*/ 	.word	0x00008030
        /*0200*/ 	.word	0x00000004
        /*0204*/ 	.word	0x00000000
        /*0208*/ 	.short	0x010a
        /*020a*/ 	.byte	0x3f
	.zero		1


	//----- nvinfo : EIATTR_NUM_MBARRIERS
	.align		4
.L_35:
        /*020c*/ 	.byte	0x03, 0x38
        /*020e*/ 	.short	0x0008


	//----- nvinfo : EIATTR_EXIT_INSTR_OFFSETS
	.align		4
        /*0210*/ 	.byte	0x04, 0x1c
        /*0212*/ 	.short	(.L_37 - .L_36)


	//   ....[0]....
.L_36:
        /*0214*/ 	.word	0x000009b0


	//   ....[1]....
        /*0218*/ 	.word	0x000011c0


	//   ....[2]....
        /*021c*/ 	.word	0x00006820


	//   ....[3]....
        /*0220*/ 	.word	0x00006d80


	//   ....[4]....
        /*0224*/ 	.word	0x00007de0


	//----- nvinfo : EIATTR_MAX_THREADS
	.align		4
.L_37:
        /*0228*/ 	.byte	0x04, 0x05
        /*022a*/ 	.short	(.L_39 - .L_38)
.L_38:
        /*022c*/ 	.word	0x00000180
        /*0230*/ 	.word	0x00000001
        /*0234*/ 	.word	0x00000001


	//----- nvinfo : EIATTR_CRS_STACK_SIZE
	.align		4
.L_39:
        /*0238*/ 	.byte	0x04, 0x1e
        /*023a*/ 	.short	(.L_41 - .L_40)
.L_40:
        /*023c*/ 	.word	0x00000000


	//----- nvinfo : EIATTR_CBANK_PARAM_SIZE
	.align		4
.L_41:
        /*0240*/ 	.byte	0x03, 0x19
        /*0242*/ 	.short	0x0470


	//----- nvinfo : EIATTR_PARAM_CBANK
	.align		4
        /*0244*/ 	.byte	0x04, 0x0a
        /*0246*/ 	.short	(.L_43 - .L_42)
	.align		4
.L_42:
        /*0248*/ 	.word	index@(.nv.constant0._ZN7cutlass13device_kernelINS_4gemm6kernel13GemmUniversalIN4cute5tupleIJiiiiEEENS1_10collective13CollectiveMmaINS1_34MainloopSm90TmaGmmaWarpSpecializedILi3ENS5_IJNS4_1CILi8EEENSA_ILi1EEESC_EEENS1_35KernelTmaWarpSpecializedCooperativeEEENS5_IJNSA_ILi128EEESG_NSA_ILi64EEEEEENS_6half_tENS5_IJSC_llEEESJ_SK_NS4_8TiledMMAINS4_8MMA_AtomIJNS4_4SM904GMMA26MMA_64x128x16_F32F16F16_SSILNSO_5MajorE1ELSQ_1ELNSO_7ScaleInE1ELSR_1EEEEEENS4_6LayoutINS5_IJNSA_ILi2EEESC_SC_EEENS5_IJSC_NSA_ILi0EEESX_EEEEENS5_IJNS4_10UnderscoreES10_S10_EEEEENS4_13SM90_TMA_LOADENS4_14ComposedLayoutINS4_7SwizzleILi3ELi4ELi3EEENS4_18smem_ptr_flag_bitsILi16EEENSU_INS5_IJSH_SB_EEENS5_IJSC_SH_EEEEEEEvNS4_8identityENS4_23SM90_TMA_LOAD_MULTICASTES1C_vS1D_EENS_8epilogue10collective6detail29Sm90TmaWarpSpecializedAdapterINS1H_15DefaultEpilogueISJ_NS5_IJlSC_lEEES1L_NS1G_6thread17LinearCombinationISJ_Li1EffLNS1M_9ScaleType4KindE0ELNS_15FloatRoundStyleE2ESJ_EENS1_15EpilogueDefaultEEEEEvvEEEEvNT_6ParamsE)
        /*024c*/ 	.short	0x0210
        /*024e*/ 	.short	0x0470


	//----- nvinfo : EIATTR_SW_WAR
	.align		4
.L_43:
        /*0250*/ 	.byte	0x04, 0x36
        /*0252*/ 	.short	(.L_45 - .L_44)
.L_44:
        /*0254*/ 	.word	0x00000008
.L_45:


//--------------------- .nv.callgraph             --------------------------
	.section	.nv.callgraph,"",@"SHT_CUDA_CALLGRAPH"
	.align	4
	.sectionentsize	8
	.align		4
        /*0000*/ 	.word	0x00000000
	.align		4
        /*0004*/ 	.word	0xffffffff
	.align		4
        /*0008*/ 	.word	index@(_ZN7cutlass13device_kernelINS_4gemm6kernel13GemmUniversalIN4cute5tupleIJiiiiEEENS1_10collective13CollectiveMmaINS1_34MainloopSm90TmaGmmaWarpSpecializedILi3ENS5_IJNS4_1CILi8EEENSA_ILi1EEESC_EEENS1_35KernelTmaWarpSpecializedCooperativeEEENS5_IJNSA_ILi128EEESG_NSA_ILi64EEEEEENS_6half_tENS5_IJSC_llEEESJ_SK_NS4_8TiledMMAINS4_8MMA_AtomIJNS4_4SM904GMMA26MMA_64x128x16_F32F16F16_SSILNSO_5MajorE1ELSQ_1ELNSO_7ScaleInE1ELSR_1EEEEEENS4_6LayoutINS5_IJNSA_ILi2EEESC_SC_EEENS5_IJSC_NSA_ILi0EEESX_EEEEENS5_IJNS4_10UnderscoreES10_S10_EEEEENS4_13SM90_TMA_LOADENS4_14ComposedLayoutINS4_7SwizzleILi3ELi4ELi3EEENS4_18smem_ptr_flag_bitsILi16EEENSU_INS5_IJSH_SB_EEENS5_IJSC_SH_EEEEEEEvNS4_8identityENS4_23SM90_TMA_LOAD_MULTICASTES1C_vS1D_EENS_8epilogue10collective6detail29Sm90TmaWarpSpecializedAdapterINS1H_15DefaultEpilogueISJ_NS5_IJlSC_lEEES1L_NS1G_6thread17LinearCombinationISJ_Li1EffLNS1M_9ScaleType4KindE0ELNS_15FloatRoundStyleE2ESJ_EENS1_15EpilogueDefaultEEEEEvvEEEEvNT_6ParamsE)
	.align		4
        /*000c*/ 	.word	index@(__assertfail)
	.align		4
        /*0010*/ 	.word	0x00000000
	.align		4
        /*0014*/ 	.word	0xfffffffe
	.align		4
        /*0018*/ 	.word	0x00000000
	.align		4
        /*001c*/ 	.word	0xfffffffd
	.align		4
        /*0020*/ 	.word	0x00000000
	.align		4
        /*0024*/ 	.word	0xfffffffc


//--------------------- .nv.constant4             --------------------------
	.section	.nv.constant4,"a",@progbits
	.align	8
	.align		8
.nv.constant4:
        /*0000*/ 	.dword	__assertfail
	.align		8
        /*0008*/ 	.dword	__unnamed_1
	.align		8
        /*0010*/ 	.dword	_ZN40_INTERNAL_f52d2895_4_k_cu_b2b3ab15_184894cuda3std3__45__cpo5beginE
	.align		8
        /*0018*/ 	.dword	_ZN40_INTERNAL_f52d2895_4_k_cu_b2b3ab15_184894cuda3std3__45__cpo3endE
	.align		8
        /*0020*/ 	.dword	_ZN40_INTERNAL_f52d2895_4_k_cu_b2b3ab15_184894cuda3std3__45__cpo6cbeginE
	.align		8
        /*0028*/ 	.dword	_ZN40_INTERNAL_f52d2895_4_k_cu_b2b3ab15_184894cuda3std3__45__cpo4cendE
	.align		8
        /*0030*/ 	.dword	_ZN40_INTERNAL_f52d2895_4_k_cu_b2b3ab15_184894cuda3std3__442_GLOBAL__N__f52d2895_4_k_cu_b2b3ab15_184896ignoreE
	.align		8
        /*0038*/ 	.dword	_ZN40_INTERNAL_f52d2895_4_k_cu_b2b3ab15_184894cuda3std3__419piecewise_constructE
	.align		8
        /*0040*/ 	.dword	_ZN40_INTERNAL_f52d2895_4_k_cu_b2b3ab15_184894cuda3std3__48in_placeE
	.align		8
        /*0048*/ 	.dword	_ZN40_INTERNAL_f52d2895_4_k_cu_b2b3ab15_184894cuda3std6ranges3__45__cpo4swapE
	.align		8
        /*0050*/ 	.dword	_ZN40_INTERNAL_f52d2895_4_k_cu_b2b3ab15_184894cuda3std6ranges3__45__cpo9iter_moveE
	.align		8
        /*0058*/ 	.dword	_ZN40_INTERNAL_f52d2895_4_k_cu_b2b3ab15_184894cute7productE
	.align		8
        /*0060*/ 	.dword	_ZN40_INTERNAL_f52d2895_4_k_cu_b2b3ab15_184894cute1_E
	.align		8
        /*0068*/ 	.dword	$str$22
	.align		8
        /*0070*/ 	.dword	$str$23


//--------------------- .text._ZN7cutlass13device_kernelINS_4gemm6kernel13GemmUniversalIN4cute5tupleIJiiiiEEENS1_10collective13CollectiveMmaINS1_34MainloopSm90TmaGmmaWarpSpecializedILi3ENS5_IJNS4_1CILi8EEENSA_ILi1EEESC_EEENS1_35KernelTmaWarpSpecializedCooperativeEEENS5_IJNSA_ILi128EEESG_NSA_ILi64EEEEEENS_6half_tENS5_IJSC_llEEESJ_SK_NS4_8TiledMMAINS4_8MMA_AtomIJNS4_4SM904GMMA26MMA_64x128x16_F32F16F16_SSILNSO_5MajorE1ELSQ_1ELNSO_7ScaleInE1ELSR_1EEEEEENS4_6LayoutINS5_IJNSA_ILi2EEESC_SC_EEENS5_IJSC_NSA_ILi0EEESX_EEEEENS5_IJNS4_10UnderscoreES10_S10_EEEEENS4_13SM90_TMA_LOADENS4_14ComposedLayoutINS4_7SwizzleILi3ELi4ELi3EEENS4_18smem_ptr_flag_bitsILi16EEENSU_INS5_IJSH_SB_EEENS5_IJSC_SH_EEEEEEEvNS4_8identityENS4_23SM90_TMA_LOAD_MULTICASTES1C_vS1D_EENS_8epilogue10collective6detail29Sm90TmaWarpSpecializedAdapterINS1H_15DefaultEpilogueISJ_NS5_IJlSC_lEEES1L_NS1G_6thread17LinearCombinationISJ_Li1EffLNS1M_9ScaleType4KindE0ELNS_15FloatRoundStyleE2ESJ_EENS1_15EpilogueDefaultEEEEEvvEEEEvNT_6ParamsE --------------------------
	.section	.text._ZN7cutlass13device_kernelINS_4gemm6kernel13GemmUniversalIN4cute5tupleIJiiiiEEENS1_10collective13CollectiveMmaINS1_34MainloopSm90TmaGmmaWarpSpecializedILi3ENS5_IJNS4_1CILi8EEENSA_ILi1EEESC_EEENS1_35KernelTmaWarpSpecializedCooperativeEEENS5_IJNSA_ILi128EEESG_NSA_ILi64EEEEEENS_6half_tENS5_IJSC_llEEESJ_SK_NS4_8TiledMMAINS4_8MMA_AtomIJNS4_4SM904GMMA26MMA_64x128x16_F32F16F16_SSILNSO_5MajorE1ELSQ_1ELNSO_7ScaleInE1ELSR_1EEEEEENS4_6LayoutINS5_IJNSA_ILi2EEESC_SC_EEENS5_IJSC_NSA_ILi0EEESX_EEEEENS5_IJNS4_10UnderscoreES10_S10_EEEEENS4_13SM90_TMA_LOADENS4_14ComposedLayoutINS4_7SwizzleILi3ELi4ELi3EEENS4_18smem_ptr_flag_bitsILi16EEENSU_INS5_IJSH_SB_EEENS5_IJSC_SH_EEEEEEEvNS4_8identityENS4_23SM90_TMA_LOAD_MULTICASTES1C_vS1D_EENS_8epilogue10collective6detail29Sm90TmaWarpSpecializedAdapterINS1H_15DefaultEpilogueISJ_NS5_IJlSC_lEEES1L_NS1G_6thread17LinearCombinationISJ_Li1EffLNS1M_9ScaleType4KindE0ELNS_15FloatRoundStyleE2ESJ_EENS1_15EpilogueDefaultEEEEEvvEEEEvNT_6ParamsE,"ax",@progbits
	.align	128
.text._ZN7cutlass13device_kernelINS_4gemm6kernel13GemmUniversalIN4cute5tupleIJiiiiEEENS1_10collective13CollectiveMmaINS1_34MainloopSm90TmaGmmaWarpSpecializedILi3ENS5_IJNS4_1CILi8EEENSA_ILi1EEESC_EEENS1_35KernelTmaWarpSpecializedCooperativeEEENS5_IJNSA_ILi128EEESG_NSA_ILi64EEEEEENS_6half_tENS5_IJSC_llEEESJ_SK_NS4_8TiledMMAINS4_8MMA_AtomIJNS4_4SM904GMMA26MMA_64x128x16_F32F16F16_SSILNSO_5MajorE1ELSQ_1ELNSO_7ScaleInE1ELSR_1EEEEEENS4_6LayoutINS5_IJNSA_ILi2EEESC_SC_EEENS5_IJSC_NSA_ILi0EEESX_EEEEENS5_IJNS4_10UnderscoreES10_S10_EEEEENS4_13SM90_TMA_LOADENS4_14ComposedLayoutINS4_7SwizzleILi3ELi4ELi3EEENS4_18smem_ptr_flag_bitsILi16EEENSU_INS5_IJSH_SB_EEENS5_IJSC_SH_EEEEEEEvNS4_8identityENS4_23SM90_TMA_LOAD_MULTICASTES1C_vS1D_EENS_8epilogue10collective6detail29Sm90TmaWarpSpecializedAdapterINS1H_15DefaultEpilogueISJ_NS5_IJlSC_lEEES1L_NS1G_6thread17LinearCombinationISJ_Li1EffLNS1M_9ScaleType4KindE0ELNS_15FloatRoundStyleE2ESJ_EENS1_15EpilogueDefaultEEEEEvvEEEEvNT_6ParamsE:
        .type           _ZN7cutlass13device_kernelINS_4gemm6kernel13GemmUniversalIN4cute5tupleIJiiiiEEENS1_10collective13CollectiveMmaINS1_34MainloopSm90TmaGmmaWarpSpecializedILi3ENS5_IJNS4_1CILi8EEENSA_ILi1EEESC_EEENS1_35KernelTmaWarpSpecializedCooperativeEEENS5_IJNSA_ILi128EEESG_NSA_ILi64EEEEEENS_6half_tENS5_IJSC_llEEESJ_SK_NS4_8TiledMMAINS4_8MMA_AtomIJNS4_4SM904GMMA26MMA_64x128x16_F32F16F16_SSILNSO_5MajorE1ELSQ_1ELNSO_7ScaleInE1ELSR_1EEEEEENS4_6LayoutINS5_IJNSA_ILi2EEESC_SC_EEENS5_IJSC_NSA_ILi0EEESX_EEEEENS5_IJNS4_10UnderscoreES10_S10_EEEEENS4_13SM90_TMA_LOADENS4_14ComposedLayoutINS4_7SwizzleILi3ELi4ELi3EEENS4_18smem_ptr_flag_bitsILi16EEENSU_INS5_IJSH_SB_EEENS5_IJSC_SH_EEEEEEEvNS4_8identityENS4_23SM90_TMA_LOAD_MULTICASTES1C_vS1D_EENS_8epilogue10collective6detail29Sm90TmaWarpSpecializedAdapterINS1H_15DefaultEpilogueISJ_NS5_IJlSC_lEEES1L_NS1G_6thread17LinearCombinationISJ_Li1EffLNS1M_9ScaleType4KindE0ELNS_15FloatRoundStyleE2ESJ_EENS1_15EpilogueDefaultEEEEEvvEEEEvNT_6ParamsE,@function
        .size           _ZN7cutlass13device_kernelINS_4gemm6kernel13GemmUniversalIN4cute5tupleIJiiiiEEENS1_10collective13CollectiveMmaINS1_34MainloopSm90TmaGmmaWarpSpecializedILi3ENS5_IJNS4_1CILi8EEENSA_ILi1EEESC_EEENS1_35KernelTmaWarpSpecializedCooperativeEEENS5_IJNSA_ILi128EEESG_NSA_ILi64EEEEEENS_6half_tENS5_IJSC_llEEESJ_SK_NS4_8TiledMMAINS4_8MMA_AtomIJNS4_4SM904GMMA26MMA_64x128x16_F32F16F16_SSILNSO_5MajorE1ELSQ_1ELNSO_7ScaleInE1ELSR_1EEEEEENS4_6LayoutINS5_IJNSA_ILi2EEESC_SC_EEENS5_IJSC_NSA_ILi0EEESX_EEEEENS5_IJNS4_10UnderscoreES10_S10_EEEEENS4_13SM90_TMA_LOADENS4_14ComposedLayoutINS4_7SwizzleILi3ELi4ELi3EEENS4_18smem_ptr_flag_bitsILi16EEENSU_INS5_IJSH_SB_EEENS5_IJSC_SH_EEEEEEEvNS4_8identityENS4_23SM90_TMA_LOAD_MULTICASTES1C_vS1D_EENS_8epilogue10collective6detail29Sm90TmaWarpSpecializedAdapterINS1H_15DefaultEpilogueISJ_NS5_IJlSC_lEEES1L_NS1G_6thread17LinearCombinationISJ_Li1EffLNS1M_9ScaleType4KindE0ELNS_15FloatRoundStyleE2ESJ_EENS1_15EpilogueDefaultEEEEEvvEEEEvNT_6ParamsE,(.L_x_195 - _ZN7cutlass13device_kernelINS_4gemm6kernel13GemmUniversalIN4cute5tupleIJiiiiEEENS1_10collective13CollectiveMmaINS1_34MainloopSm90TmaGmmaWarpSpecializedILi3ENS5_IJNS4_1CILi8EEENSA_ILi1EEESC_EEENS1_35KernelTmaWarpSpecializedCooperativeEEENS5_IJNSA_ILi128EEESG_NSA_ILi64EEEEEENS_6half_tENS5_IJSC_llEEESJ_SK_NS4_8TiledMMAINS4_8MMA_AtomIJNS4_4SM904GMMA26MMA_64x128x16_F32F16F16_SSILNSO_5MajorE1ELSQ_1ELNSO_7ScaleInE1ELSR_1EEEEEENS4_6LayoutINS5_IJNSA_ILi2EEESC_SC_EEENS5_IJSC_NSA_ILi0EEESX_EEEEENS5_IJNS4_10UnderscoreES10_S10_EEEEENS4_13SM90_TMA_LOADENS4_14ComposedLayoutINS4_7SwizzleILi3ELi4ELi3EEENS4_18smem_ptr_flag_bitsILi16EEENSU_INS5_IJSH_SB_EEENS5_IJSC_SH_EEEEEEEvNS4_8identityENS4_23SM90_TMA_LOAD_MULTICASTES1C_vS1D_EENS_8epilogue10collective6detail29Sm90TmaWarpSpecializedAdapterINS1H_15DefaultEpilogueISJ_NS5_IJlSC_lEEES1L_NS1G_6thread17LinearCombinationISJ_Li1EffLNS1M_9ScaleType4KindE0ELNS_15FloatRoundStyleE2ESJ_EENS1_15EpilogueDefaultEEEEEvvEEEEvNT_6ParamsE)
        .other          _ZN7cutlass13device_kernelINS_4gemm6kernel13GemmUniversalIN4cute5tupleIJiiiiEEENS1_10collective13CollectiveMmaINS1_34MainloopSm90TmaGmmaWarpSpecializedILi3ENS5_IJNS4_1CILi8EEENSA_ILi1EEESC_EEENS1_35KernelTmaWarpSpecializedCooperativeEEENS5_IJNSA_ILi128EEESG_NSA_ILi64EEEEEENS_6half_tENS5_IJSC_llEEESJ_SK_NS4_8TiledMMAINS4_8MMA_AtomIJNS4_4SM904GMMA26MMA_64x128x16_F32F16F16_SSILNSO_5MajorE1ELSQ_1ELNSO_7ScaleInE1ELSR_1EEEEEENS4_6LayoutINS5_IJNSA_ILi2EEESC_SC_EEENS5_IJSC_NSA_ILi0EEESX_EEEEENS5_IJNS4_10UnderscoreES10_S10_EEEEENS4_13SM90_TMA_LOADENS4_14ComposedLayoutINS4_7SwizzleILi3ELi4ELi3EEENS4_18smem_ptr_flag_bitsILi16EEENSU_INS5_IJSH_SB_EEENS5_IJSC_SH_EEEEEEEvNS4_8identityENS4_23SM90_TMA_LOAD_MULTICASTES1C_vS1D_EENS_8epilogue10collective6detail29Sm90TmaWarpSpecializedAdapterINS1H_15DefaultEpilogueISJ_NS5_IJlSC_lEEES1L_NS1G_6thread17LinearCombinationISJ_Li1EffLNS1M_9ScaleType4KindE0ELNS_15FloatRoundStyleE2ESJ_EENS1_15EpilogueDefaultEEEEEvvEEEEvNT_6ParamsE,@"STO_CUDA_ENTRY STV_DEFAULT"
_ZN7cutlass13device_kernelINS_4gemm6kernel13GemmUniversalIN4cute5tupleIJiiiiEEENS1_10collective13CollectiveMmaINS1_34MainloopSm90TmaGmmaWarpSpecializedILi3ENS5_IJNS4_1CILi8EEENSA_ILi1EEESC_EEENS1_35KernelTmaWarpSpecializedCooperativeEEENS5_IJNSA_ILi128EEESG_NSA_ILi64EEEEEENS_6half_tENS5_IJSC_llEEESJ_SK_NS4_8TiledMMAINS4_8MMA_AtomIJNS4_4SM904GMMA26MMA_64x128x16_F32F16F16_SSILNSO_5MajorE1ELSQ_1ELNSO_7ScaleInE1ELSR_1EEEEEENS4_6LayoutINS5_IJNSA_ILi2EEESC_SC_EEENS5_IJSC_NSA_ILi0EEESX_EEEEENS5_IJNS4_10UnderscoreES10_S10_EEEEENS4_13SM90_TMA_LOADENS4_14ComposedLayoutINS4_7SwizzleILi3ELi4ELi3EEENS4_18smem_ptr_flag_bitsILi16EEENSU_INS5_IJSH_SB_EEENS5_IJSC_SH_EEEEEEEvNS4_8identityENS4_23SM90_TMA_LOAD_MULTICASTES1C_vS1D_EENS_8epilogue10collective6detail29Sm90TmaWarpSpecializedAdapterINS1H_15DefaultEpilogueISJ_NS5_IJlSC_lEEES1L_NS1G_6thread17LinearCombinationISJ_Li1EffLNS1M_9ScaleType4KindE0ELNS_15FloatRoundStyleE2ESJ_EENS1_15EpilogueDefaultEEEEEvvEEEEvNT_6ParamsE:
[----:B------:R-:W0:Y:S01]  /*0000*/  LDC R1, c[0x0][0x28] ;  /* 0x00000a00ff017b82 */ /* 0x000e220000000800 */
[----:B------:R-:W1:Y:S01]  /*0010*/  S2R R95, SR_TID.X ;  /* 0x00000000005f7919 */ /* 0x000e620000002100 */
[----:B------:R-:W-:Y:S01]  /*0020*/  ELECT P0, URZ, PT ;  /* 0x00000000003f782f */ /* 0x000fe20003800000 */
[----:B------:R-:W-:Y:S01]  /*0030*/  BSSY B0, `(.L_x_0) ;  /* 0x000000f000007945 */ /* 0x000fe20003800000 */
[--C-:B-1----:R-:W-:Y:S02]  /*0040*/  SHF.R.U32.HI R0, RZ, 0x5, R95.reuse ;  /* 0x00000005ff007819 */ /* 0x102fe4000001165f */
[----:B------:R-:W-:-:S03]  /*0050*/  SHF.R.U32.HI R6, RZ, 0x7, R95 ;  /* 0x00000007ff067819 */ /* 0x000fc6000001165f */
[----:B------:R-:W1:Y:S04]  /*0060*/  SHFL.IDX PT, R3, R0, RZ, 0x1f ;  /* 0x00001fff00037589 */ /* 0x000e6800000e0000 */
[----:B------:R2:W3:Y:S01]  /*0070*/  SHFL.IDX PT, R2, R6, RZ, 0x1f ;  /* 0x00001fff06027589 */ /* 0x0004e200000e0000 */
[----:B-1----:R-:W-:-:S13]  /*0080*/  ISETP.NE.OR P0, PT, R3, RZ, !P0 ;  /* 0x000000ff0300720c */ /* 0x002fda0004705670 */
[----:B0-23--:R-:W-:Y:S05]  /*0090*/  @P0 BRA `(.L_x_1) ;  /* 0x0000000000200947 */ /* 0x00dfea0003800000 */
[----:B------:R-:W-:Y:S02]  /*00a0*/  ULDC.64 UR4, c[0x0][0x198] ;  /* 0x0000660000047ab9 */ /* 0x000fe40000000a00 */
[----:B------:R-:W-:Y:S02]  /*00b0*/  UIADD3 UR6, UP0, UR4, 0xf0, URZ ;  /* 0x000000f004067890 */ /* 0x000fe4000ff1e03f */
[----:B------:R-:W-:Y:S02]  /*00c0*/  UIADD3 UR4, UP1, UR4, 0x1f0, URZ ;  /* 0x000001f004047890 */ /* 0x000fe4000ff3e03f */
[----:B------:R-:W-:Y:S02]  /*00d0*/  UIADD3.X UR7, URZ, UR5, URZ, UP0, !UPT ;  /* 0x000000053f077290 */ /* 0x000fe400087fe43f */
[----:B------:R-:W-:-:S07]  /*00e0*/  UIADD3.X UR5, URZ, UR5, URZ, UP1, !UPT ;  /* 0x000000053f057290 */ /* 0x000fce0008ffe43f */
[----:B------:R0:W-:Y:S02]  /*00f0*/  UTMACCTL.PF [UR6] ;  /* 0x00000000060079b9 */ /* 0x0001e40008040000 */
[----:B------:R0:W-:Y:S02]  /*0100*/  UTMACCTL.PF [UR4] ;  /* 0x00000000040079b9 */ /* 0x0001e40008040000 */
[----:B0-----:R-:W-:Y:S01]  /*0110*/  NOP ;  /* 0x0000000000007918 */ /* 0x001fe20000000000 */
.L_x_1:
[----:B------:R-:W-:Y:S05]  /*0120*/  BSYNC B0 ;  /* 0x0000000000007941 */ /* 0x000fea0003800000 */
.L_x_0:
[----:B------:R-:W0:Y:S01]  /*0130*/  SHFL.IDX PT, R5, R0, RZ, 0x1f ;  /* 0x00001fff00057589 */ /* 0x000e2200000e0000 */
[----:B------:R-:W-:-:S04]  /*0140*/  SHF.R.S32.HI R4, RZ, 0x1f, R95 ;  /* 0x0000001fff047819 */ /* 0x000fc8000001145f */
[----:B------:R-:W-:-:S04]  /*0150*/  LEA.HI R4, R4, R95, RZ, 0x7 ;  /* 0x0000005f04047211 */ /* 0x000fc800078f38ff */
[----:B------:R-:W-:Y:S02]  /*0160*/  LOP3.LUT R4, R4, 0xffffff80, RZ, 0xc0, !PT ;  /* 0xffffff8004047812 */ /* 0x000fe400078ec0ff */
[----:B0-----:R-:W-:-:S13]  /*0170*/  ISETP.NE.AND P0, PT, R5, RZ, PT ;  /* 0x000000ff0500720c */ /* 0x001fda0003f05270 */
[----:B------:R-:W-:Y:S05]  /*0180*/  @P0 BRA `(.L_x_2) ;  /* 0x0000000000500947 */ /* 0x000fea0003800000 */
[----:B------:R-:W0:Y:S01]  /*0190*/  S2UR UR8, SR_CgaCtaId ;  /* 0x00000000000879c3 */ /* 0x000e220000008800 */
[----:B------:R-:W-:Y:S01]  /*01a0*/  UMOV UR4, 0x400 ;  /* 0x0000040000047882 */ /* 0x000fe20000000000 */
[----:B------:R-:W-:Y:S01]  /*01b0*/  UMOV UR5, 0x1 ;  /* 0x0000000100057882 */ /* 0x000fe20000000000 */
[----:B------:R-:W-:Y:S01]  /*01c0*/  UMOV UR6, 0x10 ;  /* 0x0000001000067882 */ /* 0x000fe20000000000 */
[----:B------:R-:W-:Y:S01]  /*01d0*/  ELECT P0, URZ, PT ;  /* 0x00000000003f782f */ /* 0x000fe20003800000 */
[----:B------:R-:W-:-:S04]  /*01e0*/  UIADD3 UR6, -UR6, 0x100000, URZ ;  /* 0x0010000006067890 */ /* 0x000fc8000fffe13f */
[----:B------:R-:W-:Y:S02]  /*01f0*/  USHF.L.U32 UR7, UR6, 0xb, URZ ;  /* 0x0000000b06077899 */ /* 0x000fe4000800063f */
[----:B------:R-:W-:Y:S02]  /*0200*/  USHF.L.U32 UR6, UR6, 0x1, URZ ;  /* 0x0000000106067899 */ /* 0x000fe4000800063f */
[----:B0-----:R-:W-:Y:S02]  /*0210*/  ULEA UR8, UR8, UR4, 0x18 ;  /* 0x0000000408087291 */ /* 0x001fe4000f8ec03f */
[----:B------:R-:W-:-:S04]  /*0220*/  UIADD3 UR4, -UR5, 0x100000, URZ ;  /* 0x0010000005047890 */ /* 0x000fc8000fffe13f */
[----:B------:R-:W-:Y:S02]  /*0230*/  USHF.L.U32 UR5, UR4, 0xb, URZ ;  /* 0x0000000b04057899 */ /* 0x000fe4000800063f */
[----:B------:R-:W-:Y:S01]  /*0240*/  USHF.L.U32 UR4, UR4, 0x1, URZ ;  /* 0x0000000104047899 */ /* 0x000fe2000800063f */
[----:B------:R-:W0:Y:S11]  /*0250*/  FENCE.VIEW.ASYNC.S ;  /* 0x00000000000073c6 */ /* 0x000e360000000000 */
[----:B0-----:R0:W1:Y:S01]  /*0260*/  SYNCS.EXCH.64 URZ, [UR8], UR4 ;  /* 0x00000004083f75b2 */ /* 0x0010620008000100 */
[----:B------:R0:W2:Y:S01]  /*0270*/  SYNCS.EXCH.64 URZ, [UR8+0x18], UR6 ;  /* 0x00001806083f75b2 */ /* 0x0000a20008000100 */
[----:B------:R0:W3:Y:S01]  /*0280*/  SYNCS.EXCH.64 URZ, [UR8+0x8], UR4 ;  /* 0x00000804083f75b2 */ /* 0x0000e20008000100 */
[----:B------:R0:W4:Y:S01]  /*0290*/  SYNCS.EXCH.64 URZ, [UR8+0x20], UR6 ;  /* 0x00002006083f75b2 */ /* 0x0001220008000100 */
[----:B------:R0:W0:Y:S01]  /*02a0*/  SYNCS.EXCH.64 URZ, [UR8+0x10], UR4 ;  /* 0x00001004083f75b2 */ /* 0x0000220008000100 */
[----:B------:R0:W0:Y:S01]  /*02b0*/  SYNCS.EXCH.64 URZ, [UR8+0x28], UR6 ;  /* 0x00002806083f75b2 */ /* 0x0000220008000100 */
[----:B------:R-:W-:Y:S01]  /*02c0*/  NOP ;  /* 0x0000000000007918 */ /* 0x000fe20000000000 */
.L_x_2:
[----:B------:R-:W-:Y:S01]  /*02d0*/  IMAD.IADD R8, R95, 0x1, -R4 ;  /* 0x000000015f087824 */ /* 0x000fe200078e0a04 */
[----:B------:R-:W5:Y:S01]  /*02e0*/  SHFL.IDX PT, R0, R0, RZ, 0x1f ;  /* 0x00001fff00007589 */ /* 0x000f6200000e0000 */
[----:B0-----:R-:W0:Y:S01]  /*02f0*/  S2UR UR8, SR_CTAID.X ;  /* 0x00000000000879c3 */ /* 0x001e220000002500 */
[----:B------:R-:W-:Y:S02]  /*0300*/  SHF.R.S32.HI R12, RZ, 0x1f, R5 ;  /* 0x0000001fff0c7819 */ /* 0x000fe40000011405 */
[----:B------:R-:W-:Y:S02]  /*0310*/  ELECT P0, URZ, PT ;  /* 0x00000000003f782f */ /* 0x000fe40003800000 */
[----:B------:R-:W-:Y:S01]  /*0320*/  SHF.R.S32.HI R7, RZ, 0x1f, R8 ;  /* 0x0000001fff077819 */ /* 0x000fe20000011408 */
[----:B------:R-:W1:Y:S01]  /*0330*/  S2R R4, SR_CTAID.Y ;  /* 0x0000000000047919 */ /* 0x000e620000002600 */
[----:B------:R-:W-:Y:S01]  /*0340*/  LEA.HI R12, R12, R5, RZ, 0x2 ;  /* 0x000000050c0c7211 */ /* 0x000fe200078f10ff */
[----:B------:R-:W-:Y:S01]  /*0350*/  ULDC UR4, c[0x0][0x150] ;  /* 0x0000540000047ab9 */ /* 0x000fe20000000800 */
[----:B------:R-:W-:Y:S01]  /*0360*/  LEA.HI R7, R7, R8, RZ, 0x3 ;  /* 0x0000000807077211 */ /* 0x000fe200078f18ff */
[----:B------:R-:W2:Y:S01]  /*0370*/  LDC R13, c[0x0][0x144] ;  /* 0x00005100ff0d7b82 */ /* 0x000ea20000000800 */
[----:B------:R-:W-:Y:S01]  /*0380*/  LOP3.LUT R12, R12, 0x3ffffffc, RZ, 0xc0, !PT ;  /* 0x3ffffffc0c0c7812 */ /* 0x000fe200078ec0ff */
[----:B------:R-:W-:Y:S01]  /*0390*/  NOP ;  /* 0x0000000000007918 */ /* 0x000fe20000000000 */
[--C-:B------:R-:W-:Y:S01]  /*03a0*/  SHF.R.S32.HI R9, RZ, 0x3, R7.reuse ;  /* 0x00000003ff097819 */ /* 0x100fe20000011407 */
[----:B------:R-:W-:Y:S01]  /*03b0*/  NOP ;  /* 0x0000000000007918 */ /* 0x000fe20000000000 */
[----:B------:R-:W-:Y:S01]  /*03c0*/  SHF.R.S32.HI R10, RZ, 0x1f, R7 ;  /* 0x0000001fff0a7819 */ /* 0x000fe20000011407 */
[----:B------:R-:W-:Y:S01]  /*03d0*/  IMAD.IADD R7, R5, 0x1, -R12 ;  /* 0x0000000105077824 */ /* 0x000fe200078e0a0c */
[----:B------:R-:W-:Y:S01]  /*03e0*/  ISETP.NE.AND P3, PT, R2, RZ, PT ;  /* 0x000000ff0200720c */ /* 0x000fe20003f65270 */
[----:B------:R-:W3:Y:S01]  /*03f0*/  LDC R15, c[0x0][0x140] ;  /* 0x00005000ff0f7b82 */ /* 0x000ee20000000800 */
[----:B------:R-:W-:Y:S01]  /*0400*/  LEA.HI R10, R10, R9, RZ, 0x2 ;  /* 0x000000090a0a7211 */ /* 0x000fe200078f10ff */
[----:B------:R-:W-:-:S03]  /*0410*/  IMAD.MOV.U32 R22, RZ, RZ, 0x1 ;  /* 0x00000001ff167424 */ /* 0x000fc600078e00ff */
[----:B------:R-:W-:Y:S02]  /*0420*/  LOP3.LUT R10, R10, 0xfffffffc, RZ, 0xc0, !PT ;  /* 0xfffffffc0a0a7812 */ /* 0x000fe400078ec0ff */
[----:B-----5:R-:W-:Y:S02]  /*0430*/  ISETP.NE.OR P0, PT, R0, RZ, !P0 ;  /* 0x000000ff0000720c */ /* 0x020fe40004705670 */
[----:B0-----:R-:W-:Y:S01]  /*0440*/  I2FP.F32.U32 R0, UR8 ;  /* 0x0000000800007c45 */ /* 0x001fe20008201000 */
[----:B------:R-:W-:Y:S02]  /*0450*/  IMAD.IADD R10, R9, 0x1, -R10 ;  /* 0x00000001090a7824 */ /* 0x000fe400078e0a0a */
[----:B------:R-:W0:Y:S02]  /*0460*/  LDC R9, c[0x0][0x148] ;  /* 0x00005200ff097b82 */ /* 0x000e240000000800 */
[----:B------:R-:W-:Y:S02]  /*0470*/  IMAD R7, R7, 0x4, R10 ;  /* 0x0000000407077824 */ /* 0x000fe400078e020a */
[----:B------:R-:W-:Y:S01]  /*0480*/  FMUL R11, R0, UR4 ;  /* 0x00000004000b7c20 */ /* 0x000fe20008400000 */
[----:B------:R-:W-:Y:S01]  /*0490*/  ULDC UR4, c[0x0][0x154] ;  /* 0x0000550000047ab9 */ /* 0x000fe20000000800 */
[----:B------:R-:W-:-:S02]  /*04a0*/  IMAD.SHL.U32 R0, R7, 0x4, RZ ;  /* 0x0000000407007824 */ /* 0x000fc400078e00ff */
[----:B------:R-:W-:Y:S02]  /*04b0*/  VOTEU.ALL UP0, P0 ;  /* 0x00000000003f7886 */ /* 0x000fe40000000000 */
[----:B------:R-:W5:Y:S01]  /*04c0*/  F2I.U32.TRUNC.NTZ R11, R11 ;  /* 0x0000000b000b7305 */ /* 0x000f62000020f000 */
[----:B------:R-:W-:Y:S01]  /*04d0*/  VOTEU.ALL UP1, P0 ;  /* 0x00000000003f7886 */ /* 0x000fe20000020000 */
[----:B------:R-:W-:Y:S02]  /*04e0*/  LOP3.LUT R19, R7, 0xc, R0, 0x78, !PT ;  /* 0x0000000c07137812 */ /* 0x000fe400078e7800 */
[----:B-1----:R-:W-:Y:S01]  /*04f0*/  I2FP.F32.U32 R7, R4 ;  /* 0x0000000400077245 */ /* 0x002fe20000201000 */
[----:B------:R-:W1:Y:S01]  /*0500*/  @!UP0 S2UR UR7, SR_CgaCtaId ;  /* 0x00000000000789c3 */ /* 0x000e620000008800 */
[----:B------:R-:W-:Y:S01]  /*0510*/  SHF.R.S32.HI R10, RZ, 0x1f, R19 ;  /* 0x0000001fff0a7819 */ /* 0x000fe20000011413 */
[----:B------:R-:W-:Y:S01]  /*0520*/  @!UP0 UMOV UR6, 0x400 ;  /* 0x0000040000068882 */ /* 0x000fe20000000000 */
[----:B------:R-:W-:Y:S01]  /*0530*/  SHF.R.S32.HI R0, RZ, 0x1f, R3 ;  /* 0x0000001fff007819 */ /* 0x000fe20000011403 */
[----:B------:R-:W-:Y:S01]  /*0540*/  FMUL R14, R7, UR4 ;  /* 0x00000004070e7c20 */ /* 0x000fe20008400000 */
[----:B------:R-:W-:Y:S01]  /*0550*/  LEA.HI R10, R10, R19, RZ, 0x3 ;  /* 0x000000130a0a7211 */ /* 0x000fe200078f18ff */
[----:B------:R-:W-:Y:S01]  /*0560*/  UMOV UR4, 0x20 ;  /* 0x0000002000047882 */ /* 0x000fe20000000000 */
[----:B------:R-:W-:Y:S01]  /*0570*/  LEA.HI R0, R0, R3, RZ, 0x2 ;  /* 0x0000000300007211 */ /* 0x000fe200078f10ff */
[----:B------:R-:W-:-:S04]  /*0580*/  @!UP0 UIADD3 UR4, -UR4, 0x100000, URZ ;  /* 0x0010000004048890 */ /* 0x000fc8000fffe13f */
[----:B------:R-:W-:Y:S02]  /*0590*/  @!UP0 USHF.L.U32 UR5, UR4, 0xb, URZ ;  /* 0x0000000b04058899 */ /* 0x000fe4000800063f */
[----:B------:R-:W-:Y:S01]  /*05a0*/  @!UP0 USHF.L.U32 UR4, UR4, 0x1, URZ ;  /* 0x0000000104048899 */ /* 0x000fe2000800063f */
[----:B------:R-:W-:Y:S01]  /*05b0*/  LOP3.LUT R12, R10, 0xfffffff8, RZ, 0xc0, !PT ;  /* 0xfffffff80a0c7812 */ /* 0x000fe200078ec0ff */
[----:B-----5:R-:W-:Y:S01]  /*05c0*/  IMAD.MOV R16, RZ, RZ, -R11 ;  /* 0x000000ffff107224 */ /* 0x020fe200078e0a0b */
[----:B------:R-:W5:Y:S01]  /*05d0*/  F2I.U32.TRUNC.NTZ R14, R14 ;  /* 0x0000000e000e7305 */ /* 0x000f62000020f000 */
[----:B------:R-:W-:Y:S02]  /*05e0*/  LOP3.LUT R0, R0, 0xfffffffc, RZ, 0xc0, !PT ;  /* 0xfffffffc00007812 */ /* 0x000fe400078ec0ff */
[----:B--2---:R-:W-:Y:S01]  /*05f0*/  IMAD R7, R13, R16, UR8 ;  /* 0x000000080d077e24 */ /* 0x004fe2000f8e0210 */
[----:B---3--:R-:W-:Y:S01]  /*0600*/  ISETP.EQ.U32.AND P2, PT, R15, 0x1, PT ;  /* 0x000000010f00780c */ /* 0x008fe20003f42070 */
[----:B------:R-:W-:-:S02]  /*0610*/  IMAD.IADD R12, R19, 0x1, -R12 ;  /* 0x00000001130c7824 */ /* 0x000fc400078e0a0c */
[----:B------:R-:W-:Y:S01]  /*0620*/  IMAD.IADD R3, R3, 0x1, -R0 ;  /* 0x0000000103037824 */ /* 0x000fe200078e0a00 */
[----:B------:R-:W-:Y:S02]  /*0630*/  LOP3.LUT R0, R95, 0x7f, RZ, 0xc0, !PT ;  /* 0x0000007f5f007812 */ /* 0x000fe400078ec0ff */
[----:B------:R-:W-:Y:S02]  /*0640*/  ISETP.NE.AND P4, PT, R12, R7, PT ;  /* 0x000000070c00720c */ /* 0x000fe40003f85270 */
[C---:B------:R-:W-:Y:S01]  /*0650*/  ISETP.NE.AND P1, PT, R3.reuse, 0x3, PT ;  /* 0x000000030300780c */ /* 0x040fe20003f25270 */
[----:B-1----:R-:W-:Y:S01]  /*0660*/  @!UP0 ULEA UR6, UR7, UR6, 0x18 ;  /* 0x0000000607068291 */ /* 0x002fe2000f8ec03f */
[----:B-----5:R-:W-:Y:S01]  /*0670*/  IMAD.MOV R23, RZ, RZ, -R14 ;  /* 0x000000ffff177224 */ /* 0x020fe200078e0a0e */
[----:B------:R-:W-:Y:S01]  /*0680*/  VOTEU.ALL UP0, P0 ;  /* 0x00000000003f7886 */ /* 0x000fe20000000000 */
[----:B------:R-:W-:Y:S01]  /*0690*/  LOP3.LUT P0, RZ, R8, 0x7, RZ, 0xc0, !PT ;  /* 0x0000000708ff7812 */ /* 0x000fe2000780c0ff */
[----:B------:R-:W-:Y:S01]  /*06a0*/  VIADD R8, R2, 0xffffffff ;  /* 0xffffffff02087836 */ /* 0x000fe20000000000 */
[----:B------:R-:W-:Y:S01]  /*06b0*/  ISETP.EQ.OR P1, PT, R3, RZ, !P1 ;  /* 0x000000ff0300720c */ /* 0x000fe20004f22670 */
[----:B0-----:R-:W-:Y:S01]  /*06c0*/  IMAD R11, R9, R23, R4 ;  /* 0x00000017090b7224 */ /* 0x001fe200078e0204 */
[----:B------:R-:W-:-:S03]  /*06d0*/  ISETP.LT.U32.AND P0, PT, R19, 0x8, !P0 ;  /* 0x000000081300780c */ /* 0x000fc60004701070 */
[----:B------:R-:W-:Y:S02]  /*06e0*/  @P4 SHF.R.S32.HI R10, RZ, 0x3, R10 ;  /* 0x00000003ff0a4819 */ /* 0x000fe4000001140a */
[----:B------:R-:W-:Y:S01]  /*06f0*/  ISETP.EQ.AND P1, PT, R2, RZ, P1 ;  /* 0x000000ff0200720c */ /* 0x000fe20000f22270 */
[----:B------:R-:W0:Y:S02]  /*0700*/  FENCE.VIEW.ASYNC.S ;  /* 0x00000000000073c6 */ /* 0x000e240000000000 */
[----:B0-----:R0:W1:Y:S01]  /*0710*/  @!UP0 SYNCS.EXCH.64 URZ, [UR6+0x40], UR4 ;  /* 0x00004004063f85b2 */ /* 0x0010620008000100 */
[----:B------:R-:W-:Y:S02]  /*0720*/  @P4 ISETP.NE.AND P5, PT, R10, R11, PT ;  /* 0x0000000b0a00420c */ /* 0x000fe40003fa5270 */
[----:B------:R-:W-:Y:S02]  /*0730*/  ISETP.GE.U32.AND P6, PT, R8, 0x2, PT ;  /* 0x000000020800780c */ /* 0x000fe40003fc6070 */
[----:B------:R-:W-:-:S02]  /*0740*/  SEL R11, RZ, 0x1, !P0 ;  /* 0x00000001ff0b7807 */ /* 0x000fc40004000000 */
[----:B------:R-:W-:Y:S02]  /*0750*/  @P4 SEL R22, RZ, 0x1, P5 ;  /* 0x00000001ff164807 */ /* 0x000fe40002800000 */
[----:B------:R-:W-:Y:S02]  /*0760*/  SEL R18, RZ, 0x1, !P1 ;  /* 0x00000001ff127807 */ /* 0x000fe40004800000 */
[----:B------:R-:W-:Y:S02]  /*0770*/  LOP3.LUT R22, R22, R11, RZ, 0xc0, !PT ;  /* 0x0000000b16167212 */ /* 0x000fe400078ec0ff */
[----:B------:R-:W-:Y:S01]  /*0780*/  SEL R18, R18, 0x2, P6 ;  /* 0x0000000212127807 */ /* 0x000fe20003000000 */
[----:B------:R0:W2:Y:S01]  /*0790*/  @!UP1 SYNCS.EXCH.64 URZ, [UR6+0x48], UR4 ;  /* 0x00004804063f95b2 */ /* 0x0000a20008000100 */
[----:B------:R-:W-:Y:S01]  /*07a0*/  NOP ;  /* 0x0000000000007918 */ /* 0x000fe20000000000 */
[----:B------:R-:W-:Y:S05]  /*07b0*/  @!P2 BRA `(.L_x_3) ;  /* 0x000000000008a947 */ /* 0x000fea0003800000 */
[----:B-12-4-:R-:W-:Y:S01]  /*07c0*/  UCGABAR_ARV ;  /* 0x00000000000079c7 */ /* 0x016fe20008000000 */
[----:B------:R-:W-:Y:S05]  /*07d0*/  BRA `(.L_x_4) ;  /* 0x0000000000047947 */ /* 0x000fea0003800000 */
.L_x_3:
[----:B-12-4-:R-:W-:Y:S01]  /*07e0*/  NOP ;  /* 0x0000000000007918 */ /* 0x016fe20000000000 */
.L_x_4:
[----:B------:R-:W1:Y:S01]  /*07f0*/  LDC R2, c[0x0][0x65c] ;  /* 0x00019700ff027b82 */ /* 0x000e620000000800 */
[----:B------:R-:W-:Y:S02]  /*0800*/  IMAD.U32 R10, RZ, RZ, UR8 ;  /* 0x00000008ff0a7e24 */ /* 0x000fe4000f8e00ff */
[----:B------:R-:W-:Y:S01]  /*0810*/  IMAD.MOV.U32 R11, RZ, RZ, RZ ;  /* 0x000000ffff0b7224 */ /* 0x000fe200078e00ff */
[----:B-1----:R-:W-:-:S04]  /*0820*/  ISETP.NE.AND P1, PT, R2, 0x1, PT ;  /* 0x000000010200780c */ /* 0x002fc80003f25270 */
[----:B------:R-:W-:-:S09]  /*0830*/  P2R R5, PR, RZ, 0x2 ;  /* 0x00000002ff057803 */ /* 0x000fd20000000000 */
[----:B------:R-:W1:Y:S01]  /*0840*/  @P1 LDC R17, c[0x0][0x10] ;  /* 0x00000400ff111b82 */ /* 0x000e620000000800 */
[----:B------:R-:W-:Y:S02]  /*0850*/  @P1 IMAD.MOV.U32 R5, RZ, RZ, RZ ;  /* 0x000000ffff051224 */ /* 0x000fe400078e00ff */
[----:B------:R-:W-:-:S05]  /*0860*/  @P1 IMAD.MOV.U32 R15, RZ, RZ, RZ ;  /* 0x000000ffff0f1224 */ /* 0x000fca00078e00ff */
[----:B------:R-:W2:Y:S01]  /*0870*/  @!P1 LDC R13, c[0x0][0xc] ;  /* 0x00000300ff0d9b82 */ /* 0x000ea20000000800 */
[----:B0-----:R-:W-:Y:S01]  /*0880*/  ULDC UR4, c[0x0][0xc] ;  /* 0x0000030000047ab9 */ /* 0x001fe20000000800 */
[----:B------:R-:W-:Y:S01]  /*0890*/  ULDC UR5, c[0x0][0x10] ;  /* 0x0000040000057ab9 */ /* 0x000fe20000000800 */
[----:B------:R-:W-:Y:S01]  /*08a0*/  ULDC UR6, c[0x0][0x14] ;  /* 0x0000050000067ab9 */ /* 0x000fe20000000800 */
[----:B------:R-:W-:-:S04]  /*08b0*/  UIMAD.WIDE.U32 UR4, UR4, UR5, URZ ;  /* 0x00000005040472a5 */ /* 0x000fc8000f8e003f */
[----:B------:R-:W-:Y:S02]  /*08c0*/  UIMAD.WIDE.U32 UR38, UR4, UR6, URZ ;  /* 0x00000006042672a5 */ /* 0x000fe4000f8e003f */
[----:B------:R-:W-:-:S04]  /*08d0*/  UIMAD UR41, UR5, UR6, URZ ;  /* 0x00000006052972a4 */ /* 0x000fc8000f8e023f */
[----:B------:R-:W-:Y:S01]  /*08e0*/  UIADD3 UR41, UR39, UR41, URZ ;  /* 0x0000002927297290 */ /* 0x000fe2000fffe03f */
[----:B-1----:R-:W-:-:S04]  /*08f0*/  @P1 IMAD.WIDE.U32 R16, R17, UR8, R4 ;  /* 0x0000000811101c25 */ /* 0x002fc8000f8e0004 */
[----:B------:R-:W-:Y:S02]  /*0900*/  @P1 IMAD.IADD R17, R17, 0x1, R15 ;  /* 0x0000000111111824 */ /* 0x000fe400078e020f */
[----:B--2---:R-:W-:-:S04]  /*0910*/  @!P1 IMAD.WIDE.U32 R10, R4, R13, R10 ;  /* 0x0000000d040a9225 */ /* 0x004fc800078e000a */
[----:B------:R-:W-:Y:S02]  /*0920*/  @!P1 IMAD.MOV.U32 R16, RZ, RZ, R10 ;  /* 0x000000ffff109224 */ /* 0x000fe400078e000a */
[----:B------:R-:W-:Y:S01]  /*0930*/  @!P1 IMAD.MOV.U32 R17, RZ, RZ, R11 ;  /* 0x000000ffff119224 */ /* 0x000fe200078e000b */
[----:B------:R-:W-:Y:S06]  /*0940*/  @!P2 BRA `(.L_x_5) ;  /* 0x00000000000ca947 */ /* 0x000fec0003800000 */
[----:B------:R-:W-:Y:S01]  /*0950*/  UCGABAR_WAIT ;  /* 0x0000000000007dc7 */ /* 0x000fe20008000000 */
[----:B------:R-:W-:Y:S01]  /*0960*/  CCTL.IVALL ;  /* 0x00000000ff00798f */ /* 0x000fe20002000000 */
[----:B------:R-:W-:Y:S05]  /*0970*/  BRA `(.L_x_6) ;  /* 0x0000000000047947 */ /* 0x000fea0003800000 */
.L_x_5:
[----:B------:R-:W-:Y:S06]  /*0980*/  BAR.SYNC.DEFER_BLOCKING 0x0 ;  /* 0x0000000000007b1d */ /* 0x000fec0000010000 */
.L_x_6:
[----:B------:R-:W-:Y:S05]  /*0990*/  @!P3 BRA `(.L_x_7) ;  /* 0x0000005c00a4b947 */ /* 0x000fea0003800000 */
[----:B------:R-:W-:-:S13]  /*09a0*/  ISETP.GT.U32.AND P0, PT, R8, 0x1, PT ;  /* 0x000000010800780c */ /* 0x000fda0003f04070 */
[----:B------:R-:W-:Y:S05]  /*09b0*/  @P0 EXIT ;  /* 0x000000000000094d */ /* 0x000fea0003800000 */
[----:B------:R-:W-:Y:S01]  /*09c0*/  ULDC.64 UR4, c[0x0][0x650] ;  /* 0x0001940000047ab9 */ /* 0x000fe20000000a00 */
[----:B------:R-:W-:Y:S01]  /*09d0*/  PRMT R3, RZ, 0x7610, R3 ;  /* 0x00007610ff037816 */ /* 0x000fe20000000003 */
[----:B------:R-:W-:Y:S01]  /*09e0*/  IMAD.MOV.U32 R103, RZ, RZ, -0x1 ;  /* 0xffffffffff677424 */ /* 0x000fe200078e00ff */
[----:B------:R-:W-:Y:S01]  /*09f0*/  ISETP.GE.U32.AND P0, PT, R16, UR4, PT ;  /* 0x0000000410007c0c */ /* 0x000fe2000bf06070 */
[----:B------:R-:W-:Y:S02]  /*0a00*/  IMAD.MOV.U32 R100, RZ, RZ, -0x1 ;  /* 0xffffffffff647424 */ /* 0x000fe400078e00ff */
[----:B------:R-:W-:Y:S01]  /*0a10*/  IMAD.MOV.U32 R101, RZ, RZ, -0x1 ;  /* 0xffffffffff657424 */ /* 0x000fe200078e00ff */
[----:B------:R-:W-:-:S13]  /*0a20*/  ISETP.GE.U32.AND.EX P0, PT, R17, UR5, PT, P0 ;  /* 0x0000000511007c0c */ /* 0x000fda000bf06100 */
[----:B------:R-:W-:Y:S05]  /*0a30*/  @P0 BRA `(.L_x_8) ;  /* 0x0000000400280947 */ /* 0x000fea0003800000 */
[----:B------:R-:W0:Y:S01]  /*0a40*/  LDC.64 R24, c[0x0][0x628] ;  /* 0x00018a00ff187b82 */ /* 0x000e220000000a00 */
[----:B------:R-:W-:Y:S02]  /*0a50*/  IMAD.MOV.U32 R10, RZ, RZ, R16 ;  /* 0x000000ffff0a7224 */ /* 0x000fe400078e0010 */
[----:B------:R-:W-:-:S05]  /*0a60*/  IMAD.MOV.U32 R11, RZ, RZ, R17 ;  /* 0x000000ffff0b7224 */ /* 0x000fca00078e0011 */
[----:B------:R-:W1:Y:S08]  /*0a70*/  LDC R8, c[0x0][0x630] ;  /* 0x00018c00ff087b82 */ /* 0x000e700000000800 */
[----:B------:R-:W2:Y:S01]  /*0a80*/  LDC.64 R26, c[0x0][0x620] ;  /* 0x00018800ff1a7b82 */ /* 0x000ea20000000a00 */
[----:B0-----:R-:W-:-:S04]  /*0a90*/  ISETP.NE.U32.AND P0, PT, R24, RZ, PT ;  /* 0x000000ff1800720c */ /* 0x001fc80003f05070 */
[----:B------:R-:W-:-:S13]  /*0aa0*/  ISETP.NE.AND.EX P0, PT, R25, RZ, PT, P0 ;  /* 0x000000ff1900720c */ /* 0x000fda0003f05300 */
[----:B-12---:R-:W-:Y:S05]  /*0ab0*/  @!P0 BRA `(.L_x_9) ;  /* 0x0000000000288947 */ /* 0x006fea0003800000 */
[----:B------:R-:W0:Y:S02]  /*0ac0*/  LDC R3, c[0x0][0x634] ;  /* 0x00018d00ff037b82 */ /* 0x000e240000000800 */
[----:B0-----:R-:W-:-:S05]  /*0ad0*/  IADD3 R3, P0, R16, R3, RZ ;  /* 0x0000000310037210 */ /* 0x001fca0007f1e0ff */
[----:B------:R-:W-:-:S04]  /*0ae0*/  IMAD.X R21, RZ, RZ, R17, P0 ;  /* 0x000000ffff157224 */ /* 0x000fc800000e0611 */
[----:B------:R-:W-:-:S04]  /*0af0*/  IMAD.WIDE.U32 R10, R21, R24, RZ ;  /* 0x00000018150a7225 */ /* 0x000fc800078e00ff */
[----:B------:R-:W-:-:S04]  /*0b00*/  IMAD.WIDE.U32 R12, P0, R3, R25, R10 ;  /* 0x00000019030c7225 */ /* 0x000fc8000780000a */
[----:B------:R-:W-:-:S04]  /*0b10*/  IMAD.WIDE.U32 R10, R3, R24, RZ ;  /* 0x00000018030a7225 */ /* 0x000fc800078e00ff */
[----:B------:R-:W-:Y:S01]  /*0b20*/  IMAD.X R15, RZ, RZ, RZ, P0 ;  /* 0x000000ffff0f7224 */ /* 0x000fe200000e06ff */
[----:B------:R-:W-:Y:S01]  /*0b30*/  IADD3 RZ, P0, R11, R12, RZ ;  /* 0x0000000c0bff7210 */ /* 0x000fe20007f1e0ff */
[----:B------:R-:W-:-:S04]  /*0b40*/  IMAD.MOV.U32 R14, RZ, RZ, R13 ;  /* 0x000000ffff0e7224 */ /* 0x000fc800078e000d */
[----:B------:R-:W-:-:S08]  /*0b50*/  IMAD.WIDE.U32.X R10, R21, R25, R14, P0 ;  /* 0x00000019150a7225 */ /* 0x000fd000000e040e */
.L_x_9:
[----:B------:R-:W0:Y:S01]  /*0b60*/  LDC.64 R30, c[0x0][0x640] ;  /* 0x00019000ff1e7b82 */ /* 0x000e220000000a00 */
[-CC-:B------:R-:W-:Y:S02]  /*0b70*/  SHF.R.U64 R101, R10, R8.reuse, R11.reuse ;  /* 0x000000080a657219 */ /* 0x180fe4000000120b */
[----:B------:R-:W-:Y:S02]  /*0b80*/  SHF.R.U32.HI R3, RZ, R8, R11 ;  /* 0x00000008ff037219 */ /* 0x000fe4000001160b */
[----:B------:R-:W-:-:S03]  /*0b90*/  IADD3 R5, P0, RZ, -R101, RZ ;  /* 0x80000065ff057210 */ /* 0x000fc60007f1e0ff */
[----:B------:R-:W1:Y:S02]  /*0ba0*/  LDC R12, c[0x0][0x618] ;  /* 0x00018600ff0c7b82 */ /* 0x000e640000000800 */
[----:B------:R-:W-:Y:S02]  /*0bb0*/  IMAD.X R3, RZ, RZ, ~R3, P0 ;  /* 0x000000ffff037224 */ /* 0x000fe400000e0e03 */
[----:B------:R-:W-:-:S04]  /*0bc0*/  IMAD.WIDE.U32 R10, R5, R26, R16 ;  /* 0x0000001a050a7225 */ /* 0x000fc800078e0010 */
[----:B------:R-:W2:Y:S01]  /*0bd0*/  LDC R20, c[0x0][0x608] ;  /* 0x00018200ff147b82 */ /* 0x000ea20000000800 */
[----:B------:R-:W-:Y:S02]  /*0be0*/  IMAD R8, R3, R26, RZ ;  /* 0x0000001a03087224 */ /* 0x000fe400078e02ff */
[----:B------:R-:W-:Y:S02]  /*0bf0*/  IMAD.MOV.U32 R3, RZ, RZ, -0x1 ;  /* 0xffffffffff037424 */ /* 0x000fe400078e00ff */
[----:B------:R-:W-:Y:S02]  /*0c00*/  IMAD R5, R5, R27, R8 ;  /* 0x0000001b05057224 */ /* 0x000fe400078e0208 */
[----:B------:R-:W-:Y:S01]  /*0c10*/  IMAD R26, R9, R23, R4 ;  /* 0x00000017091a7224 */ /* 0x000fe200078e0204 */
[----:B------:R-:W3:Y:S01]  /*0c20*/  LDC R28, c[0x0][0x658] ;  /* 0x00019600ff1c7b82 */ /* 0x000ee20000000800 */
[----:B------:R-:W-:Y:S01]  /*0c30*/  IMAD.IADD R5, R11, 0x1, R5 ;  /* 0x000000010b057824 */ /* 0x000fe200078e0205 */
[----:B0-----:R-:W-:Y:S01]  /*0c40*/  ISETP.NE.U32.AND P0, PT, R30, RZ, PT ;  /* 0x000000ff1e00720c */ /* 0x001fe20003f05070 */
[----:B------:R-:W-:-:S03]  /*0c50*/  IMAD.MOV.U32 R23, RZ, RZ, 0x1 ;  /* 0x00000001ff177424 */ /* 0x000fc600078e00ff */
[----:B------:R-:W-:Y:S02]  /*0c60*/  ISETP.NE.AND.EX P0, PT, R31, RZ, PT, P0 ;  /* 0x000000ff1f00720c */ /* 0x000fe40003f05300 */
[----:B------:R-:W0:Y:S01]  /*0c70*/  LDC R24, c[0x0][0x600] ;  /* 0x00018000ff187b82 */ /* 0x000e220000000800 */
[-CC-:B-1----:R-:W-:Y:S02]  /*0c80*/  SHF.R.U64 R14, R10, R12.reuse, R5.reuse ;  /* 0x0000000c0a0e7219 */ /* 0x182fe40000001205 */
[----:B------:R-:W-:-:S05]  /*0c90*/  SHF.R.U32.HI R5, RZ, R12, R5 ;  /* 0x0000000cff057219 */ /* 0x000fca0000011605 */
[----:B------:R-:W1:Y:S01]  /*0ca0*/  LDC R15, c[0x0][0x648] ;  /* 0x00019200ff0f7b82 */ /* 0x000e620000000800 */
[-CC-:B--2---:R-:W-:Y:S02]  /*0cb0*/  SHF.R.U64 R27, R14, R20.reuse, R5.reuse ;  /* 0x000000140e1b7219 */ /* 0x184fe40000001205 */
[----:B------:R-:W-:-:S05]  /*0cc0*/  SHF.R.U32.HI R5, RZ, R20, R5 ;  /* 0x00000014ff057219 */ /* 0x000fca0000011605 */
[----:B------:R-:W2:Y:S01]  /*0cd0*/  LDC R21, c[0x0][0x638] ;  /* 0x00018e00ff157b82 */ /* 0x000ea20000000800 */
[-CC-:B---3--:R-:W-:Y:S02]  /*0ce0*/  SHF.R.U64 R20, R27, R28.reuse, R5.reuse ;  /* 0x0000001c1b147219 */ /* 0x188fe40000001205 */
[-C--:B------:R-:W-:Y:S02]  /*0cf0*/  SHF.L.U32 R3, R3, R28.reuse, RZ ;  /* 0x0000001c03037219 */ /* 0x080fe400000006ff */
[----:B------:R-:W-:Y:S01]  /*0d00*/  SHF.R.U32.HI R5, RZ, R28, R5 ;  /* 0x0000001cff057219 */ /* 0x000fe20000011605 */
[----:B------:R-:W-:Y:S01]  /*0d10*/  IMAD.MOV.U32 R4, RZ, RZ, R20 ;  /* 0x000000ffff047224 */ /* 0x000fe200078e0014 */
[----:B------:R-:W-:Y:S01]  /*0d20*/  LOP3.LUT R12, RZ, R3, RZ, 0x33, !PT ;  /* 0x00000003ff0c7212 */ /* 0x000fe200078e33ff */
[----:B------:R-:W3:Y:S01]  /*0d30*/  LDC R25, c[0x0][0x610] ;  /* 0x00018400ff197b82 */ /* 0x000ee20000000800 */
[----:B------:R-:W-:Y:S05]  /*0d40*/  @!P0 BRA `(.L_x_10) ;  /* 0x0000000000288947 */ /* 0x000fea0003800000 */
[----:B------:R-:W4:Y:S02]  /*0d50*/  LDC R3, c[0x0][0x64c] ;  /* 0x00019300ff037b82 */ /* 0x000f240000000800 */
[----:B----4-:R-:W-:-:S05]  /*0d60*/  IADD3 R3, P0, R20, R3, RZ ;  /* 0x0000000314037210 */ /* 0x010fca0007f1e0ff */
        /* <DEDUP_REMOVED lines=8> */
.L_x_10:
[----:B-1----:R-:W-:Y:S01]  /*0df0*/  SHF.R.U64 R4, R4, R15, R5 ;  /* 0x0000000f04047219 */ /* 0x002fe20000001205 */
[----:B0-----:R-:W-:Y:S01]  /*0e00*/  VIADD R5, R24, 0xffffffff ;  /* 0xffffffff18057836 */ /* 0x001fe20000000000 */
[----:B------:R-:W-:Y:S02]  /*0e10*/  SHF.L.U32 R3, R23, R28, RZ ;  /* 0x0000001c17037219 */ /* 0x000fe400000006ff */
[----:B------:R-:W-:Y:S01]  /*0e20*/  LOP3.LUT R12, R27, R12, RZ, 0xc0, !PT ;  /* 0x0000000c1b0c7212 */ /* 0x000fe200078ec0ff */
[----:B------:R-:W-:Y:S01]  /*0e30*/  IMAD.MOV R8, RZ, RZ, -R4 ;  /* 0x000000ffff087224 */ /* 0x000fe200078e0a04 */
[----:B------:R-:W-:-:S03]  /*0e40*/  SEL R7, R7, R26, !P1 ;  /* 0x0000001a07077207 */ /* 0x000fc60004800000 */
[----:B------:R-:W-:Y:S01]  /*0e50*/  IMAD R12, R3, R4, R12 ;  /* 0x00000004030c7224 */ /* 0x000fe200078e020c */
[----:B------:R-:W-:Y:S01]  /*0e60*/  LOP3.LUT R4, R14, R5, RZ, 0xc0, !PT ;  /* 0x000000050e047212 */ /* 0x000fe200078ec0ff */
[----:B--2---:R-:W-:Y:S02]  /*0e70*/  IMAD R3, R8, R21, R20 ;  /* 0x0000001508037224 */ /* 0x004fe400078e0214 */
[----:B---3--:R-:W-:Y:S02]  /*0e80*/  IMAD R7, R12, R25, R7 ;  /* 0x000000190c077224 */ /* 0x008fe400078e0207 */
[----:B------:R-:W-:Y:S02]  /*0e90*/  IMAD.MOV.U32 R5, RZ, RZ, 0x1 ;  /* 0x00000001ff057424 */ /* 0x000fe400078e00ff */
[----:B------:R-:W-:-:S03]  /*0ea0*/  IMAD R4, R3, R24, R4 ;  /* 0x0000001803047224 */ /* 0x000fc600078e0204 */
[----:B------:R-:W-:Y:S02]  /*0eb0*/  PRMT R3, R5, 0x7610, R3 ;  /* 0x0000761005037816 */ /* 0x000fe40000000003 */
[----:B------:R-:W-:Y:S02]  /*0ec0*/  SEL R100, R4, R7, !P1 ;  /* 0x0000000704647207 */ /* 0x000fe40004800000 */
[----:B------:R-:W-:-:S07]  /*0ed0*/  SEL R103, R7, R4, !P1 ;  /* 0x0000000407677207 */ /* 0x000fce0004800000 */
.L_x_8:
[----:B------:R-:W-:-:S08]  /*0ee0*/  NOP ;  /* 0x0000000000007918 */ /* 0x000fd00000000000 */
[----:B------:R-:W0:Y:S02]  /*0ef0*/  USETMAXREG.TRY_ALLOC.CTAPOOL UP0, 0xe8 ;  /* 0x000000e8000079c8 */ /* 0x000e240008000600 */
[----:B0-----:R-:W-:-:S13]  /*0f00*/  PLOP3.LUT P0, PT, PT, PT, UP0, 0x80, 0x0 ;  /* 0x000000000000781c */ /* 0x001fda0003f0f008 */
[----:B------:R-:W-:Y:S05]  /*0f10*/  @!P0 BRA `(.L_x_8) ;  /* 0xfffffffc00f08947 */ /* 0x000fea000383ffff */
[----:B------:R-:W-:Y:S01]  /*0f20*/  ULDC.64 UR4, c[0x0][0x598] ;  /* 0x0001660000047ab9 */ /* 0x000fe20000000a00 */
[----:B------:R-:W-:Y:S01]  /*0f30*/  ULDC.64 UR36, c[0x0][0x208] ;  /* 0x0000820000247ab9 */ /* 0x000fe20000000a00 */
[----:B------:R-:W-:-:S04]  /*0f40*/  ISETP.NE.U32.AND P0, PT, RZ, UR4, PT ;  /* 0x00000004ff007c0c */ /* 0x000fc8000bf05070 */
[----:B------:R-:W-:-:S13]  /*0f50*/  ISETP.NE.AND.EX P0, PT, RZ, UR5, PT, P0 ;  /* 0x00000005ff007c0c */ /* 0x000fda000bf05300 */
[----:B------:R-:W-:Y:S05]  /*0f60*/  @!P0 BRA `(.L_x_11) ;  /* 0x00000000001c8947 */ /* 0x000fea0003800000 */
[----:B------:R-:W0:Y:S02]  /*0f70*/  LDC.64 R4, c[0x0][0x598] ;  /* 0x00016600ff047b82 */ /* 0x000e240000000a00 */
[----:B0-----:R-:W2:Y:S02]  /*0f80*/  LDG.E.64 R4, desc[UR36][R4.64] ;  /* 0x0000002404047981 */ /* 0x001ea4000c1e1b00 */
[----:B--2---:R-:W-:-:S04]  /*0f90*/  ISETP.NE.U32.AND P0, PT, R4, RZ, PT ;  /* 0x000000ff0400720c */ /* 0x004fc80003f05070 */
[----:B------:R-:W-:-:S13]  /*0fa0*/  ISETP.NE.AND.EX P0, PT, R5, RZ, PT, P0 ;  /* 0x000000ff0500720c */ /* 0x000fda0003f05300 */
[----:B------:R-:W-:Y:S05]  /*0fb0*/  @!P0 BRA `(.L_x_11) ;  /* 0x0000000000088947 */ /* 0x000fea0003800000 */
[----:B------:R0:W5:Y:S01]  /*0fc0*/  LD.E R23, desc[UR36][R4.64] ;  /* 0x0000002404177980 */ /* 0x000162000c101900 */
[----:B------:R-:W-:Y:S05]  /*0fd0*/  BRA `(.L_x_12) ;  /* 0x0000000000247947 */ /* 0x000fea0003800000 */
.L_x_11:
[----:B------:R-:W-:Y:S02]  /*0fe0*/  ULDC.64 UR4, c[0x0][0x588] ;  /* 0x0001620000047ab9 */ /* 0x000fe40000000a00 */
[----:B------:R-:W-:-:S04]  /*0ff0*/  ISETP.NE.U32.AND P0, PT, RZ, UR4, PT ;  /* 0x00000004ff007c0c */ /* 0x000fc8000bf05070 */
[----:B------:R-:W-:-:S13]  /*1000*/  ISETP.NE.AND.EX P0, PT, RZ, UR5, PT, P0 ;  /* 0x00000005ff007c0c */ /* 0x000fda000bf05300 */
[----:B------:R-:W-:Y:S05]  /*1010*/  @!P0 BRA `(.L_x_13) ;  /* 0x00000000000c8947 */ /* 0x000fea0003800000 */
[----:B------:R-:W0:Y:S02]  /*1020*/  LDC.64 R4, c[0x0][0x588] ;  /* 0x00016200ff047b82 */ /* 0x000e240000000a00 */
[----:B0-----:R1:W5:Y:S01]  /*1030*/  LDG.E R23, desc[UR36][R4.64] ;  /* 0x0000002404177981 */ /* 0x001362000c1e1900 */
[----:B------:R-:W-:Y:S05]  /*1040*/  BRA `(.L_x_12) ;  /* 0x0000000000087947 */ /* 0x000fea0003800000 */
.L_x_13:
[----:B------:R-:W-:Y:S02]  /*1050*/  ULDC UR4, c[0x0][0x580] ;  /* 0x0001600000047ab9 */ /* 0x000fe40000000800 */
[----:B------:R-:W-:-:S07]  /*1060*/  IMAD.U32 R23, RZ, RZ, UR4 ;  /* 0x00000004ff177e24 */ /* 0x000fce000f8e00ff */
.L_x_12:
[----:B------:R-:W-:Y:S02]  /*1070*/  ULDC.64 UR4, c[0x0][0x5a0] ;  /* 0x0001680000047ab9 */ /* 0x000fe40000000a00 */
[----:B------:R-:W-:-:S04]  /*1080*/  ISETP.NE.U32.AND P0, PT, RZ, UR4, PT ;  /* 0x00000004ff007c0c */ /* 0x000fc8000bf05070 */
[----:B------:R-:W-:-:S13]  /*1090*/  ISETP.NE.AND.EX P0, PT, RZ, UR5, PT, P0 ;  /* 0x00000005ff007c0c */ /* 0x000fda000bf05300 */
[----:B------:R-:W-:Y:S05]  /*10a0*/  @!P0 BRA `(.L_x_14) ;  /* 0x00000000001c8947 */ /* 0x000fea0003800000 */
[----:B01----:R-:W0:Y:S02]  /*10b0*/  LDC.64 R4, c[0x0][0x5a0] ;  /* 0x00016800ff047b82 */ /* 0x003e240000000a00 */
[----:B0-----:R-:W2:Y:S02]  /*10c0*/  LDG.E.64 R4, desc[UR36][R4.64] ;  /* 0x0000002404047981 */ /* 0x001ea4000c1e1b00 */
[----:B--2---:R-:W-:-:S04]  /*10d0*/  ISETP.NE.U32.AND P0, PT, R4, RZ, PT ;  /* 0x000000ff0400720c */ /* 0x004fc80003f05070 */
[----:B------:R-:W-:-:S13]  /*10e0*/  ISETP.NE.AND.EX P0, PT, R5, RZ, PT, P0 ;  /* 0x000000ff0500720c */ /* 0x000fda0003f05300 */
[----:B------:R-:W-:Y:S05]  /*10f0*/  @!P0 BRA `(.L_x_14) ;  /* 0x0000000000088947 */ /* 0x000fea0003800000 */
[----:B------:R0:W5:Y:S01]  /*1100*/  LD.E R90, desc[UR36][R4.64] ;  /* 0x00000024045a7980 */ /* 0x000162000c101900 */
[----:B------:R-:W-:Y:S05]  /*1110*/  BRA `(.L_x_15) ;  /* 0x0000000000247947 */ /* 0x000fea0003800000 */
.L_x_14:
[----:B------:R-:W-:Y:S02]  /*1120*/  ULDC.64 UR4, c[0x0][0x590] ;  /* 0x0001640000047ab9 */ /* 0x000fe40000000a00 */
[----:B------:R-:W-:-:S04]  /*1130*/  ISETP.NE.U32.AND P0, PT, RZ, UR4, PT ;  /* 0x00000004ff007c0c */ /* 0x000fc8000bf05070 */
[----:B------:R-:W-:-:S13]  /*1140*/  ISETP.NE.AND.EX P0, PT, RZ, UR5, PT, P0 ;  /* 0x00000005ff007c0c */ /* 0x000fda000bf05300 */
[----:B------:R-:W-:Y:S05]  /*1150*/  @!P0 BRA `(.L_x_16) ;  /* 0x00000000000c8947 */ /* 0x000fea0003800000 */
[----:B------:R-:W2:Y:S02]  /*1160*/  LDC.64 R90, c[0x0][0x590] ;  /* 0x00016400ff5a7b82 */ /* 0x000ea40000000a00 */
[----:B--2---:R2:W5:Y:S01]  /*1170*/  LDG.E R90, desc[UR36][R90.64] ;  /* 0x000000245a5a7981 */ /* 0x004562000c1e1900 */
[----:B------:R-:W-:Y:S05]  /*1180*/  BRA `(.L_x_15) ;  /* 0x0000000000087947 */ /* 0x000fea0003800000 */
.L_x_16:
[----:B------:R-:W-:Y:S02]  /*1190*/  ULDC UR4, c[0x0][0x584] ;  /* 0x0001610000047ab9 */ /* 0x000fe40000000800 */
[----:B------:R-:W-:-:S07]  /*11a0*/  IMAD.U32 R90, RZ, RZ, UR4 ;  /* 0x00000004ff5a7e24 */ /* 0x000fce000f8e00ff */
.L_x_15:
[----:B------:R-:W-:-:S13]  /*11b0*/  LOP3.LUT P0, RZ, R3, 0xff, RZ, 0xc0, !PT ;  /* 0x000000ff03ff7812 */ /* 0x000fda000780c0ff */
[----:B------:R-:W-:Y:S05]  /*11c0*/  @!P0 EXIT ;  /* 0x000000000000894d */ /* 0x000fea0003800000 */
[----:B------:R-:W3:Y:S01]  /*11d0*/  LDC R93, c[0x0][0x658] ;  /* 0x00019600ff5d7b82 */ /* 0x000ee20000000800 */
[----:B------:R-:W-:Y:S01]  /*11e0*/  LOP3.LUT R6, R6, 0x1, RZ, 0xc0, !PT ;  /* 0x0000000106067812 */ /* 0x000fe200078ec0ff */
[----:B------:R-:W-:Y:S01]  /*11f0*/  ULDC.64 UR6, c[0x0][0x288] ;  /* 0x0000a20000067ab9 */ /* 0x000fe20000000a00 */
[----:B------:R-:W-:Y:S01]  /*1200*/  SHF.R.U32.HI R3, RZ, 0x2, R95 ;  /* 0x00000002ff037819 */ /* 0x000fe2000001165f */
[----:B------:R-:W-:Y:S01]  /*1210*/  UIADD3 UR4, UR7, 0x3f, URZ ;  /* 0x0000003f07047890 */ /* 0x000fe2000fffe03f */
[----:B------:R-:W-:Y:S01]  /*1220*/  SHF.R.U32.HI R0, RZ, 0x1, R0 ;  /* 0x00000001ff007819 */ /* 0x000fe20000011600 */
[----:B------:R-:W-:Y:S01]  /*1230*/  IMAD.SHL.U32 R88, R6, 0x40, RZ ;  /* 0x0000004006587824 */ /* 0x000fe200078e00ff */
[----:B------:R-:W-:Y:S01]  /*1240*/  LOP3.LUT R3, R3, 0x7, RZ, 0xc0, !PT ;  /* 0x0000000703037812 */ /* 0x000fe200078ec0ff */
[----:B01----:R-:W0:Y:S01]  /*1250*/  LDC.64 R4, c[0x0][0x5c8] ;  /* 0x00017200ff047b82 */ /* 0x003e220000000a00 */
[----:B------:R-:W-:Y:S01]  /*1260*/  USHF.R.S32.HI UR5, URZ, 0x1f, UR4 ;  /* 0x0000001f3f057899 */ /* 0x000fe20008011404 */
[----:B------:R-:W-:Y:S01]  /*1270*/  LOP3.LUT R0, R0, 0x30, RZ, 0xc0, !PT ;  /* 0x0000003000007812 */ /* 0x000fe200078ec0ff */
[----:B------:R-:W-:Y:S01]  /*1280*/  IMAD.MOV.U32 R8, RZ, RZ, 0x1 ;  /* 0x00000001ff087424 */ /* 0x000fe200078e00ff */
[--C-:B------:R-:W-:Y:S01]  /*1290*/  LOP3.LUT R88, R88, 0x40, R3.reuse, 0xe2, !PT ;  /* 0x0000004058587812 */ /* 0x100fe200078ee203 */
[----:B------:R-:W-:Y:S01]  /*12a0*/  ULEA.HI UR5, UR5, UR4, URZ, 0x6 ;  /* 0x0000000405057291 */ /* 0x000fe2000f8f303f */
[-C--:B------:R-:W-:Y:S01]  /*12b0*/  IADD3 R3, RZ, -R0.reuse, -R3 ;  /* 0x80000000ff037210 */ /* 0x080fe20007ffe803 */
[----:B------:R-:W-:Y:S01]  /*12c0*/  IMAD.U32 R7, RZ, RZ, UR6 ;  /* 0x00000006ff077e24 */ /* 0x000fe2000f8e00ff */
[----:B------:R-:W1:Y:S01]  /*12d0*/  LDC R97, c[0x0][0x600] ;  /* 0x00018000ff617b82 */ /* 0x000e620000000800 */
[----:B------:R-:W-:Y:S01]  /*12e0*/  LOP3.LUT R88, R88, R0, RZ, 0xfc, !PT ;  /* 0x0000000058587212 */ /* 0x000fe200078efcff */
[----:B------:R-:W-:Y:S01]  /*12f0*/  IMAD.MOV.U32 R0, RZ, RZ, -0x1 ;  /* 0xffffffffff007424 */ /* 0x000fe200078e00ff */
[----:B------:R-:W-:Y:S01]  /*1300*/  USHF.R.S32.HI UR43, URZ, 0x6, UR5 ;  /* 0x000000063f2b7899 */ /* 0x000fe20008011405 */
[C---:B------:R-:W-:Y:S01]  /*1310*/  LOP3.LUT R94, R95.reuse, 0x3, RZ, 0xc0, !PT ;  /* 0x000000035f5e7812 */ /* 0x040fe200078ec0ff */
[----:B------:R-:W-:Y:S01]  /*1320*/  IMAD R3, R6, -0x40, R3 ;  /* 0xffffffc006037824 */ /* 0x000fe200078e0203 */
[C---:B------:R-:W-:Y:S01]  /*1330*/  LOP3.LUT R96, R95.reuse, 0x80, RZ, 0xc0, !PT ;  /* 0x000000805f607812 */ /* 0x040fe200078ec0ff */
[----:B------:R-:W-:Y:S01]  /*1340*/  UISETP.LT.AND UP0, UPT, UR43, 0x1, UPT ;  /* 0x000000012b00788c */ /* 0x000fe2000bf01270 */
[-C--:B---3--:R-:W-:Y:S01]  /*1350*/  SHF.L.U32 R0, R0, R93.reuse, RZ ;  /* 0x0000005d00007219 */ /* 0x088fe200000006ff */
[----:B------:R-:W-:Y:S01]  /*1360*/  ULDC UR4, c[0x0][0x284] ;  /* 0x0000a10000047ab9 */ /* 0x000fe20000000800 */
[----:B------:R-:W-:Y:S01]  /*1370*/  IMAD R94, R94, -0x2, R7 ;  /* 0xfffffffe5e5e7824 */ /* 0x000fe200078e0207 */
[----:B------:R-:W-:Y:S01]  /*1380*/  USEL UR44, UR43, 0x1, UP0 ;  /* 0x000000012b2c7887 */ /* 0x000fe20008000000 */
[----:B------:R-:W-:Y:S01]  /*1390*/  SHF.L.U32 R93, R8, R93, RZ ;  /* 0x0000005d085d7219 */ /* 0x000fe200000006ff */
[----:B------:R-:W-:Y:S01]  /*13a0*/  IMAD.SHL.U32 R95, R95, 0x2, RZ ;  /* 0x000000025f5f7824 */ /* 0x000fe200078e00ff */
[----:B------:R-:W-:Y:S01]  /*13b0*/  LOP3.LUT R102, R18, 0x1, RZ, 0xfc, !PT ;  /* 0x0000000112667812 */ /* 0x000fe200078efcff */
[----:B------:R-:W-:Y:S01]  /*13c0*/  VIADD R99, R3, UR4 ;  /* 0x0000000403637c36 */ /* 0x000fe20008000000 */
[C---:B0-----:R-:W-:Y:S01]  /*13d0*/  SHF.L.U64.HI R92, R4.reuse, 0x3, R5 ;  /* 0x00000003045c7819 */ /* 0x041fe20000010205 */
[----:B--2---:R-:W-:Y:S01]  /*13e0*/  IMAD.SHL.U32 R91, R4, 0x8, RZ ;  /* 0x00000008045b7824 */ /* 0x004fe200078e00ff */
[----:B------:R-:W-:Y:S01]  /*13f0*/  SHF.R.U32.HI R96, RZ, 0x7, R96 ;  /* 0x00000007ff607819 */ /* 0x000fe20000011660 */
[----:B------:R-:W-:Y:S01]  /*1400*/  IMAD.MOV.U32 R89, RZ, RZ, RZ ;  /* 0x000000ffff597224 */ /* 0x000fe200078e00ff */
[----:B------:R-:W-:Y:S01]  /*1410*/  LOP3.LUT R98, RZ, R0, RZ, 0x33, !PT ;  /* 0x00000000ff627212 */ /* 0x000fe200078e33ff */
[----:B------:R-:W-:Y:S01]  /*1420*/  UIADD3 UR44, UR43, -UR44, URZ ;  /* 0x8000002c2b2c7290 */ /* 0x000fe2000fffe03f */
[----:B------:R-:W-:Y:S01]  /*1430*/  UMOV UR40, URZ ;  /* 0x0000003f00287c82 */ /* 0x000fe20008000000 */
[----:B-1----:R-:W-:Y:S01]  /*1440*/  VIADD R97, R97, 0xffffffff ;  /* 0xffffffff61617836 */ /* 0x002fe20000000000 */
[----:B------:R-:W-:-:S09]  /*1450*/  UMOV UR42, URZ ;  /* 0x0000003f002a7c82 */ /* 0x000fd20008000000 */
.L_x_162:
[----:B0-----:R-:W0:Y:S01]  /*1460*/  SHFL.IDX PT, R0, R96, RZ, 0x1f ;  /* 0x00001fff60007589 */ /* 0x001e2200000e0000 */
[----:B-1----:R-:W1:Y:S01]  /*1470*/  S2UR UR7, SR_CgaCtaId ;  /* 0x00000000000779c3 */ /* 0x002e620000008800 */
[----:B------:R-:W-:Y:S01]  /*1480*/  UMOV UR6, 0x400 ;  /* 0x0000040000067882 */ /* 0x000fe20000000000 */
[----:B0-----:R-:W-:Y:S01]  /*1490*/  R2UR UR4, R0 ;  /* 0x00000000000472ca */ /* 0x001fe200000e0000 */
[----:B-1----:R-:W-:-:S12]  /*14a0*/  ULEA UR6, UR7, UR6, 0x18 ;  /* 0x0000000607067291 */ /* 0x002fd8000f8ec03f */
[----:B------:R-:W-:-:S04]  /*14b0*/  ULEA.HI UR5, UR4, UR4, URZ, 0x1 ;  /* 0x0000000404057291 */ /* 0x000fc8000f8f083f */
[----:B------:R-:W-:-:S04]  /*14c0*/  ULOP3.LUT UR5, UR5, 0x7fffe, URZ, 0xc0, !UPT ;  /* 0x0007fffe05057892 */ /* 0x000fc8000f8ec03f */
[----:B------:R-:W-:-:S03]  /*14d0*/  UIADD3 UR5, UR4, -UR5, URZ ;  /* 0x8000000504057290 */ /* 0x000fc6000fffe03f */
[----:B------:R-:W-:Y:S01]  /*14e0*/  ULDC UR4, c[0x0][0x28c] ;  /* 0x0000a30000047ab9 */ /* 0x000fe20000000800 */
[----:B------:R-:W-:Y:S01]  /*14f0*/  ULEA UR5, UR5, UR6, 0xd ;  /* 0x0000000605057291 */ /* 0x000fe2000f8e683f */
[----:B------:R-:W-:-:S03]  /*1500*/  ISETP.LT.AND P0, PT, RZ, UR4, PT ;  /* 0x00000004ff007c0c */ /* 0x000fc6000bf01270 */
[----:B------:R-:W-:-:S04]  /*1510*/  UIADD3 UR5, UR5, 0x100, URZ ;  /* 0x0000010005057890 */ /* 0x000fc8000fffe03f */
[----:B------:R-:W-:-:S04]  /*1520*/  USHF.R.U32.HI UR5, URZ, 0x4, UR5 ;  /* 0x000000043f057899 */ /* 0x000fc80008011605 */
[----:B------:R-:W-:Y:S02]  /*1530*/  ULOP3.LUT UR45, UR5, 0x3fff, URZ, 0xc0, !UPT ;  /* 0x00003fff052d7892 */ /* 0x000fe4000f8ec03f */
[----:B--2345:R-:W-:Y:S10]  /*1540*/  @P0 BRA `(.L_x_17) ;  /* 0x0000000000400947 */ /* 0x03cff40003800000 */
[----:B------:R-:W-:Y:S01]  /*1550*/  MOV R0, 0x0 ;  /* 0x0000000000007802 */ /* 0x000fe20000000f00 */
[----:B------:R-:W-:Y:S01]  /*1560*/  ULDC.64 UR4, c[0x4][0x68] ;  /* 0x01001a0000047ab9 */ /* 0x000fe20000000a00 */
[----:B------:R-:W-:Y:S01]  /*1570*/  ULDC.64 UR6, c[0x4][0x8] ;  /* 0x0100020000067ab9 */ /* 0x000fe20000000a00 */
[----:B------:R-:W-:Y:S01]  /*1580*/  IMAD.U32 R4, RZ, RZ, UR4 ;  /* 0x00000004ff047e24 */ /* 0x000fe2000f8e00ff */
[----:B------:R0:W1:Y:S01]  /*1590*/  LDC.64 R14, c[0x4][R0] ;  /* 0x01000000000e7b82 */ /* 0x0000620000000a00 */
[----:B------:R-:W-:Y:S01]  /*15a0*/  IMAD.U32 R5, RZ, RZ, UR5 ;  /* 0x00000005ff057e24 */ /* 0x000fe2000f8e00ff */
[----:B------:R-:W-:Y:S01]  /*15b0*/  ULDC.64 UR4, c[0x4][0x70] ;  /* 0x01001c0000047ab9 */ /* 0x000fe20000000a00 */
[----:B------:R-:W-:Y:S02]  /*15c0*/  IMAD.U32 R10, RZ, RZ, UR6 ;  /* 0x00000006ff0a7e24 */ /* 0x000fe4000f8e00ff */
[----:B------:R-:W-:Y:S02]  /*15d0*/  IMAD.U32 R6, RZ, RZ, UR4 ;  /* 0x00000004ff067e24 */ /* 0x000fe4000f8e00ff */
[----:B------:R-:W-:-:S02]  /*15e0*/  IMAD.U32 R7, RZ, RZ, UR5 ;  /* 0x00000005ff077e24 */ /* 0x000fc4000f8e00ff */
[----:B------:R-:W-:Y:S02]  /*15f0*/  IMAD.U32 R11, RZ, RZ, UR7 ;  /* 0x00000007ff0b7e24 */ /* 0x000fe4000f8e00ff */
[----:B------:R-:W-:Y:S02]  /*1600*/  IMAD.MOV.U32 R8, RZ, RZ, 0x1e1 ;  /* 0x000001e1ff087424 */ /* 0x000fe400078e00ff */
[----:B------:R-:W-:Y:S02]  /*1610*/  IMAD.MOV.U32 R12, RZ, RZ, 0x1 ;  /* 0x00000001ff0c7424 */ /* 0x000fe400078e00ff */
[----:B0-----:R-:W-:-:S07]  /*1620*/  IMAD.MOV.U32 R13, RZ, RZ, RZ ;  /* 0x000000ffff0d7224 */ /* 0x001fce00078e00ff */
[----:B------:R-:W-:-:S07]  /*1630*/  LEPC R20, `(.L_x_17) ;  /* 0x000000001014794e */ /* 0x000fce0000000000 */
[----:B-1---5:R-:W-:Y:S05]  /*1640*/  CALL.ABS.NOINC R14 ;  /* 0x000000000e007343 */ /* 0x022fea0003c00000 */
.L_x_17:
[----:B------:R-:W-:-:S13]  /*1650*/  ISETP.NE.AND P0, PT, R102, 0x3, PT ;  /* 0x000000036600780c */ /* 0x000fda0003f05270 */
[----:B------:R-:W-:Y:S05]  /*1660*/  @!P0 BRA `(.L_x_18) ;  /* 0x0000000000048947 */ /* 0x000fea0003800000 */
[----:B------:R-:W-:Y:S01]  /*1670*/  BPT.TRAP 0x1 ;  /* 0x000000040000795c */ /* 0x000fe20000300000 */
.L_x_18:
[----:B------:R-:W0:Y:S01]  /*1680*/  S2UR UR5, SR_CgaCtaId ;  /* 0x00000000000579c3 */ /* 0x000e220000008800 */
[----:B------:R-:W-:Y:S01]  /*1690*/  UMOV UR4, 0x400 ;  /* 0x0000040000047882 */ /* 0x000fe20000000000 */
[----:B------:R-:W-:Y:S02]  /*16a0*/  IMAD.U32 R0, RZ, RZ, UR40 ;  /* 0x00000028ff007e24 */ /* 0x000fe4000f8e00ff */
[----:B------:R-:W-:-:S03]  /*16b0*/  IMAD.U32 R3, RZ, RZ, UR42 ;  /* 0x0000002aff037e24 */ /* 0x000fc6000f8e00ff */
[----:B------:R-:W-:Y:S01]  /*16c0*/  SHF.L.U32 R0, R0, 0x1f, RZ ;  /* 0x0000001f00007819 */ /* 0x000fe200000006ff */
[----:B0-----:R-:W-:-:S06]  /*16d0*/  ULEA UR4, UR5, UR4, 0x18 ;  /* 0x0000000405047291 */ /* 0x001fcc000f8ec03f */
[----:B------:R-:W-:-:S04]  /*16e0*/  IMAD.U32 R6, RZ, RZ, UR4 ;  /* 0x00000004ff067e24 */ /* 0x000fc8000f8e00ff */
[----:B------:R-:W-:-:S04]  /*16f0*/  IMAD R3, R3, 0x8, R6 ;  /* 0x0000000803037824 */ /* 0x000fc800078e0206 */
[----:B------:R0:W1:Y:S01]  /*1700*/  SYNCS.PHASECHK.TRANS64.TRYWAIT P1, [R3+URZ], R0 ;  /* 0x00000000030075a7 */ /* 0x000062000802017f */
[----:B------:R-:W-:Y:S05]  /*1710*/  @!P0 BRA `(.L_x_19) ;  /* 0x0000000000048947 */ /* 0x000fea0003800000 */
[----:B------:R-:W-:Y:S01]  /*1720*/  BPT.TRAP 0x1 ;  /* 0x000000040000795c */ /* 0x000fe20000300000 */
.L_x_19:
[----:B------:R-:W-:-:S05]  /*1730*/  IMAD.U32 R4, RZ, RZ, UR44 ;  /* 0x0000002cff047e24 */ /* 0x000fca000f8e00ff */
[----:B------:R-:W-:Y:S01]  /*1740*/  ISETP.GE.AND P2, PT, R4, 0x1, PT ;  /* 0x000000010400780c */ /* 0x000fe20003f46270 */
[----:B-1----:R-:W-:-:S12]  /*1750*/  @P1 BRA `(.L_x_20) ;  /* 0x0000000000081947 */ /* 0x002fd80003800000 */
[----:B------:R-:W1:Y:S02]  /*1760*/  SYNCS.PHASECHK.TRANS64.TRYWAIT P1, [R3+URZ], R0 ;  /* 0x00000000030075a7 */ /* 0x000e64000802017f */
[----:B-1----:R-:W-:Y:S05]  /*1770*/  @!P1 BRA `(.L_x_21) ;  /* 0x00000064009c9947 */ /* 0x002fea0003800000 */
.L_x_20:
[----:B------:R-:W-:Y:S05]  /*1780*/  WARPSYNC.ALL ;  /* 0x0000000000007948 */ /* 0x000fea0003800000 */
[----:B------:R-:W-:Y:S01]  /*1790*/  R2UR UR4, R6 ;  /* 0x00000000060472ca */ /* 0x000fe200000e0000 */
[----:B------:R-:W-:Y:S01]  /*17a0*/  ULEA UR5, UR42, UR45, 0xa ;  /* 0x0000002d2a057291 */ /* 0x000fe2000f8e503f */
[----:B------:R-:W-:Y:S01]  /*17b0*/  WARPGROUP.ARRIVE ;  /* 0x00000000000079c5 */ /* 0x000fe20000000000 */
[----:B------:R-:W-:Y:S01]  /*17c0*/  UMOV UR9, 0x40000040 ;  /* 0x4000004000097882 */ /* 0x000fe20000000000 */
[----:B------:R-:W-:-:S04]  /*17d0*/  UMOV UR11, 0x40000040 ;  /* 0x40000040000b7882 */ /* 0x000fc80000000000 */
[----:B------:R-:W-:-:S05]  /*17e0*/  UMOV UR8, UR5 ;  /* 0x0000000500087c82 */ /* 0x000fca0008000000 */
[----:B------:R-:W-:-:S04]  /*17f0*/  UIADD3 UR4, UR4, 0xc100, URZ ;  /* 0x0000c10004047890 */ /* 0x000fc8000fffe03f */
[----:B------:R-:W-:-:S04]  /*1800*/  USHF.R.U32.HI UR4, URZ, 0x4, UR4 ;  /* 0x000000043f047899 */ /* 0x000fc80008011604 */
[----:B------:R-:W-:-:S04]  /*1810*/  ULOP3.LUT UR4, UR4, 0x3fff, URZ, 0xc0, !UPT ;  /* 0x00003fff04047892 */ /* 0x000fc8000f8ec03f */
[----:B------:R-:W-:-:S04]  /*1820*/  ULOP3.LUT UR4, UR4, 0x2000000, URZ, 0xfc, !UPT ;  /* 0x0200000004047892 */ /* 0x000fc8000f8efc3f */
[----:B------:R-:W-:-:S07]  /*1830*/  ULEA UR6, UR42, UR4, 0xa ;  /* 0x000000042a067291 */ /* 0x000fce000f8e503f */
[----:B------:R-:W-:Y:S02]  /*1840*/  UMOV UR10, UR6 ;  /* 0x00000006000a7c82 */ /* 0x000fe40008000000 */
[----:B------:R-:W-:Y:S01]  /*1850*/  HGMMA.64x128x16.F32 R24, gdesc[UR8].tnspA.tnspB, RZ, !UPT, gsb0 ;  /* 0x61e00000081879f0 */ /* 0x000fe2000c0008ff */
[----:B------:R-:W-:Y:S02]  /*1860*/  UIADD3 UR8, UR5, 0x80, URZ ;  /* 0x0000008005087890 */ /* 0x000fe4000fffe03f */
[----:B------:R-:W-:Y:S01]  /*1870*/  UIADD3 UR10, UR6, 0x80, URZ ;  /* 0x00000080060a7890 */ /* 0x000fe2000fffe03f */
[----:B------:R-:W-:Y:S01]  /*1880*/  UMOV UR9, 0x40000040 ;  /* 0x4000004000097882 */ /* 0x000fe20000000000 */
[----:B------:R-:W-:Y:S01]  /*1890*/  UMOV UR11, 0x40000040 ;  /* 0x40000040000b7882 */ /* 0x000fe20000000000 */
[----:B------:R-:W-:Y:S02]  /*18a0*/  WARPGROUP.DEPBAR.LE gsb0, 0x0 ;  /* 0x00008000000079c5 */ /* 0x000fe40000010000 */
[----:B------:R-:W-:-:S06]  /*18b0*/  WARPGROUP.ARRIVE ;  /* 0x00000000000079c5 */ /* 0x000fcc0000000000 */
[----:B------:R-:W-:Y:S01]  /*18c0*/  HGMMA.64x128x16.F32 R24, gdesc[UR8].tnspA.tnspB, R24, gsb0 ;  /* 0x61e00000081879f0 */ /* 0x000fe20008000818 */
        /* <DEDUP_REMOVED lines=13> */
[----:B------:R-:W-:Y:S03]  /*19a0*/  HGMMA.64x128x16.F32 R24, gdesc[UR8].tnspA.tnspB, R24, gsb0 ;  /* 0x61e00000081879f0 */ /* 0x000fe60008000818 */
[----:B------:R-:W-:Y:S02]  /*19b0*/  WARPGROUP.DEPBAR.LE gsb0, 0x0 ;  /* 0x00008000000079c5 */ /* 0x000fe40000010000 */
[----:B------:R-:W-:Y:S05]  /*19c0*/  @!P2 BRA `(.L_x_22) ;  /* 0x000000040028a947 */ /* 0x000fea0003800000 */
[----:B------:R-:W-:Y:S01]  /*19d0*/  UIADD3 UR5, UR42, 0x1, URZ ;  /* 0x000000012a057890 */ /* 0x000fe2000fffe03f */
[----:B01----:R-:W-:Y:S02]  /*19e0*/  IMAD.U32 R0, RZ, RZ, UR44 ;  /* 0x0000002cff007e24 */ /* 0x003fe4000f8e00ff */
[----:B------:R-:W-:Y:S01]  /*19f0*/  IMAD.U32 R3, RZ, RZ, UR42 ;  /* 0x0000002aff037e24 */ /* 0x000fe2000f8e00ff */
[----:B------:R-:W-:-:S04]  /*1a00*/  UISETP.NE.AND UP0, UPT, UR5, 0x3, UPT ;  /* 0x000000030500788c */ /* 0x000fc8000bf05270 */
[----:B------:R-:W-:Y:S02]  /*1a10*/  USEL UR6, URZ, 0x1, UP0 ;  /* 0x000000013f067887 */ /* 0x000fe40008000000 */
[----:B------:R-:W-:Y:S02]  /*1a20*/  USEL UR5, UR5, URZ, UP0 ;  /* 0x0000003f05057287 */ /* 0x000fe40008000000 */
[----:B------:R-:W-:-:S06]  /*1a30*/  ULOP3.LUT UR6, UR40, UR6, URZ, 0x3c, !UPT ;  /* 0x0000000628067292 */ /* 0x000fcc000f8e3c3f */
[----:B------:R-:W-:-:S07]  /*1a40*/  IMAD.U32 R7, RZ, RZ, UR6 ;  /* 0x00000006ff077e24 */ /* 0x000fce000f8e00ff */
.L_x_29:
[----:B------:R-:W-:Y:S05]  /*1a50*/  @!P0 BRA `(.L_x_23) ;  /* 0x0000000000048947 */ /* 0x000fea0003800000 */
[----:B------:R-:W-:Y:S01]  /*1a60*/  BPT.TRAP 0x1 ;  /* 0x000000040000795c */ /* 0x000fe20000300000 */
.L_x_23:
[----:B------:R-:W0:Y:S01]  /*1a70*/  S2UR UR7, SR_CgaCtaId ;  /* 0x00000000000779c3 */ /* 0x000e220000008800 */
[----:B------:R-:W-:Y:S01]  /*1a80*/  UMOV UR6, 0x400 ;  /* 0x0000040000067882 */ /* 0x000fe20000000000 */
[----:B------:R-:W-:Y:S01]  /*1a90*/  IMAD.U32 R5, RZ, RZ, UR5 ;  /* 0x00000005ff057e24 */ /* 0x000fe2000f8e00ff */
[----:B------:R-:W-:Y:S01]  /*1aa0*/  SHF.L.U32 R4, R7, 0x1f, RZ ;  /* 0x0000001f07047819 */ /* 0x000fe200000006ff */
[----:B0-----:R-:W-:-:S06]  /*1ab0*/  ULEA UR6, UR7, UR6, 0x18 ;  /* 0x0000000607067291 */ /* 0x001fcc000f8ec03f */
[----:B------:R-:W-:-:S04]  /*1ac0*/  IMAD.U32 R6, RZ, RZ, UR6 ;  /* 0x00000006ff067e24 */ /* 0x000fc8000f8e00ff */
[----:B------:R-:W-:-:S04]  /*1ad0*/  IMAD R5, R5, 0x8, R6 ;  /* 0x0000000805057824 */ /* 0x000fc800078e0206 */
[----:B------:R0:W1:Y:S01]  /*1ae0*/  SYNCS.PHASECHK.TRANS64.TRYWAIT P1, [R5+URZ], R4 ;  /* 0x00000004050075a7 */ /* 0x000062000802017f */
[----:B------:R-:W-:Y:S05]  /*1af0*/  @!P0 BRA `(.L_x_24) ;  /* 0x0000000000048947 */ /* 0x000fea0003800000 */
[----:B------:R-:W-:Y:S01]  /*1b00*/  BPT.TRAP 0x1 ;  /* 0x000000040000795c */ /* 0x000fe20000300000 */
.L_x_24:
[----:B-1----:R-:W-:Y:S05]  /*1b10*/  @P1 BRA `(.L_x_25) ;  /* 0x0000000000081947 */ /* 0x002fea0003800000 */
[----:B------:R-:W1:Y:S02]  /*1b20*/  SYNCS.PHASECHK.TRANS64.TRYWAIT P1, [R5+URZ], R4 ;  /* 0x00000004050075a7 */ /* 0x000e64000802017f */
[----:B-1----:R-:W-:Y:S05]  /*1b30*/  @!P1 BRA `(.L_x_26) ;  /* 0x0000006000c09947 */ /* 0x002fea0003800000 */
.L_x_25:
[----:B------:R-:W-:Y:S01]  /*1b40*/  ULEA UR6, UR5, UR45, 0xa ;  /* 0x0000002d05067291 */ /* 0x000fe2000f8e503f */
[----:B------:R-:W-:Y:S01]  /*1b50*/  WARPGROUP.ARRIVE ;  /* 0x00000000000079c5 */ /* 0x000fe20000000000 */
[----:B------:R-:W-:Y:S01]  /*1b60*/  ULEA UR7, UR5, UR4, 0xa ;  /* 0x0000000405077291 */ /* 0x000fe2000f8e503f */
[----:B------:R-:W-:Y:S01]  /*1b70*/  UMOV UR9, 0x40000040 ;  /* 0x4000004000097882 */ /* 0x000fe20000000000 */
[----:B------:R-:W-:-:S03]  /*1b80*/  UMOV UR11, 0x40000040 ;  /* 0x40000040000b7882 */ /* 0x000fc60000000000 */
[----:B------:R-:W-:Y:S02]  /*1b90*/  UMOV UR8, UR6 ;  /* 0x0000000600087c82 */ /* 0x000fe40008000000 */
[----:B------:R-:W-:Y:S02]  /*1ba0*/  UMOV UR10, UR7 ;  /* 0x00000007000a7c82 */ /* 0x000fe40008000000 */
[----:B------:R-:W-:Y:S01]  /*1bb0*/  HGMMA.64x128x16.F32 R24, gdesc[UR8].tnspA.tnspB, R24, gsb0 ;  /* 0x61e00000081879f0 */ /* 0x000fe20008000818 */
[----:B------:R-:W-:Y:S02]  /*1bc0*/  UIADD3 UR8, UR6, 0x80, URZ ;  /* 0x0000008006087890 */ /* 0x000fe4000fffe03f */
[----:B------:R-:W-:Y:S01]  /*1bd0*/  UIADD3 UR10, UR7, 0x80, URZ ;  /* 0x00000080070a7890 */ /* 0x000fe2000fffe03f */
[----:B------:R-:W-:Y:S01]  /*1be0*/  UMOV UR9, 0x40000040 ;  /* 0x4000004000097882 */ /* 0x000fe20000000000 */
[----:B------:R-:W-:Y:S01]  /*1bf0*/  UMOV UR11, 0x40000040 ;  /* 0x40000040000b7882 */ /* 0x000fe20000000000 */
[----:B------:R-:W-:-:S02]  /*1c00*/  WARPGROUP.DEPBAR.LE gsb0, 0x0 ;  /* 0x00008000000079c5 */ /* 0x000fc40000010000 */
        /* <DEDUP_REMOVED lines=18> */
[----:B------:R-:W-:Y:S01]  /*1d30*/  BPT.TRAP 0x1 ;  /* 0x000000040000795c */ /* 0x000fe20000300000 */
.L_x_27:
[----:B------:R-:W-:-:S13]  /*1d40*/  ISETP.NE.AND P1, PT, R22, RZ, PT ;  /* 0x000000ff1600720c */ /* 0x000fda0003f25270 */
[----:B01----:R-:W-:-:S04]  /*1d50*/  @P1 IMAD R4, R3, 0x8, R6 ;  /* 0x0000000803041824 */ /* 0x003fc800078e0206 */
[----:B------:R-:W-:-:S05]  /*1d60*/  @P1 VIADD R4, R4, 0x18 ;  /* 0x0000001804041836 */ /* 0x000fca0000000000 */
[----:B------:R-:W-:-:S04]  /*1d70*/  @P1 PRMT R4, R19, 0x654, R4 ;  /* 0x0000065413041816 */ /* 0x000fc80000000004 */
[----:B------:R0:W-:Y:S01]  /*1d80*/  @P1 SYNCS.ARRIVE.TRANS64.RED.A1T0 RZ, [R4+URZ], RZ ;  /* 0x000000ff04ff19a7 */ /* 0x0001e2000810043f */
[----:B------:R-:W-:-:S13]  /*1d90*/  ISETP.GT.U32.AND P1, PT, R18, 0x1, PT ;  /* 0x000000011200780c */ /* 0x000fda0003f24070 */
[----:B0-----:R-:W-:Y:S05]  /*1da0*/  @P1 BRA `(.L_x_28) ;  /* 0x0000000000041947 */ /* 0x001fea0003800000 */
[----:B------:R-:W-:Y:S01]  /*1db0*/  BPT.TRAP 0x1 ;  /* 0x000000040000795c */ /* 0x000fe20000300000 */
.L_x_28:
[----:B------:R-:W-:Y:S01]  /*1dc0*/  UIADD3 UR5, UR5, 0x1, URZ ;  /* 0x0000000105057890 */ /* 0x000fe2000fffe03f */
[C---:B------:R-:W-:Y:S01]  /*1dd0*/  ISETP.GT.AND P2, PT, R0.reuse, 0x1, PT ;  /* 0x000000010000780c */ /* 0x040fe20003f44270 */
[----:B------:R-:W-:Y:S02]  /*1de0*/  VIADD R3, R3, 0x1 ;  /* 0x0000000103037836 */ /* 0x000fe40000000000 */
[----:B------:R-:W-:Y:S01]  /*1df0*/  UISETP.NE.AND UP0, UPT, UR5, 0x3, UPT ;  /* 0x000000030500788c */ /* 0x000fe2000bf05270 */
[----:B------:R-:W-:Y:S02]  /*1e00*/  VIADD R0, R0, 0xffffffff ;  /* 0xffffffff00007836 */ /* 0x000fe40000000000 */
[C---:B------:R-:W-:Y:S01]  /*1e10*/  ISETP.NE.AND P1, PT, R3.reuse, 0x3, PT ;  /* 0x000000030300780c */ /* 0x040fe20003f25270 */
[----:B------:R-:W-:Y:S02]  /*1e20*/  USEL UR6, URZ, 0x1, UP0 ;  /* 0x000000013f067887 */ /* 0x000fe40008000000 */
[----:B------:R-:W-:Y:S01]  /*1e30*/  USEL UR5, UR5, URZ, UP0 ;  /* 0x0000003f05057287 */ /* 0x000fe20008000000 */
[----:B------:R-:W-:-:S03]  /*1e40*/  SEL R3, R3, RZ, P1 ;  /* 0x000000ff03037207 */ /* 0x000fc60000800000 */
[----:B------:R-:W-:Y:S01]  /*1e50*/  LOP3.LUT R7, R7, UR6, RZ, 0x3c, !PT ;  /* 0x0000000607077c12 */ /* 0x000fe2000f8e3cff */
[----:B------:R-:W-:Y:S07]  /*1e60*/  @P2 BRA `(.L_x_29) ;  /* 0xfffffff800f82947 */ /* 0x000fee000383ffff */
.L_x_22:
[----:B01----:R-:W0:Y:S02]  /*1e70*/  LDC R0, c[0x0][0x28c] ;  /* 0x0000a300ff007b82 */ /* 0x003e240000000800 */
[----:B0-----:R-:W-:-:S13]  /*1e80*/  ISETP.GE.AND P1, PT, R0, 0x1, PT ;  /* 0x000000010000780c */ /* 0x001fda0003f26270 */
[----:B------:R-:W-:Y:S05]  /*1e90*/  @!P1 BRA `(.L_x_30) ;  /* 0x0000000000449947 */ /* 0x000fea0003800000 */
[----:B------:R-:W-:Y:S05]  /*1ea0*/  @!P0 BRA `(.L_x_31) ;  /* 0x0000000000048947 */ /* 0x000fea0003800000 */
[----:B------:R-:W-:Y:S01]  /*1eb0*/  BPT.TRAP 0x1 ;  /* 0x000000040000795c */ /* 0x000fe20000300000 */
.L_x_31:
[----:B------:R-:W-:-:S13]  /*1ec0*/  ISETP.NE.AND P0, PT, R22, RZ, PT ;  /* 0x000000ff1600720c */ /* 0x000fda0003f05270 */
[----:B------:R-:W-:-:S05]  /*1ed0*/  VOTEU.ANY UP0, P0 ;  /* 0x00000000003f7886 */ /* 0x000fca0000000100 */
[----:B------:R-:W-:-:S06]  /*1ee0*/  @UP0 UIADD3 UR4, UR44, UR42, URZ ;  /* 0x0000002a2c040290 */ /* 0x000fcc000fffe03f */
[----:B------:R-:W-:Y:S02]  /*1ef0*/  IMAD.U32 R4, RZ, RZ, UR4 ;  /* 0x00000004ff047e24 */ /* 0x000fe4000f8e00ff */
[----:B------:R-:W-:Y:S02]  /*1f00*/  IMAD.U32 R3, RZ, RZ, UR4 ;  /* 0x00000004ff037e24 */ /* 0x000fe4000f8e00ff */
[----:B------:R-:W-:-:S05]  /*1f10*/  @P0 IMAD.WIDE.U32 R4, R4, -0x55555555, RZ ;  /* 0xaaaaaaab04040825 */ /* 0x000fca00078e00ff */
[----:B------:R-:W-:-:S05]  /*1f20*/  @P0 SHF.R.U32.HI R0, RZ, 0x1, R5 ;  /* 0x00000001ff000819 */ /* 0x000fca0000011605 */
[----:B------:R-:W-:-:S04]  /*1f30*/  @P0 IMAD R0, R0, -0x3, R3 ;  /* 0xfffffffd00000824 */ /* 0x000fc800078e0203 */
[----:B------:R-:W-:-:S04]  /*1f40*/  @P0 IMAD R0, R0, 0x8, R6 ;  /* 0x0000000800000824 */ /* 0x000fc800078e0206 */
[----:B------:R-:W-:-:S05]  /*1f50*/  @P0 VIADD R0, R0, 0x18 ;  /* 0x0000001800000836 */ /* 0x000fca0000000000 */
[----:B------:R-:W-:-:S04]  /*1f60*/  @P0 PRMT R0, R19, 0x654, R0 ;  /* 0x0000065413000816 */ /* 0x000fc80000000000 */
[----:B------:R0:W-:Y:S01]  /*1f70*/  @P0 SYNCS.ARRIVE.TRANS64.RED.A1T0 RZ, [R0+URZ], RZ ;  /* 0x000000ff00ff09a7 */ /* 0x0001e2000810043f */
[----:B------:R-:W-:-:S13]  /*1f80*/  ISETP.GT.U32.AND P0, PT, R18, 0x1, PT ;  /* 0x000000011200780c */ /* 0x000fda0003f04070 */
[----:B0-----:R-:W-:Y:S05]  /*1f90*/  @P0 BRA `(.L_x_30) ;  /* 0x0000000000040947 */ /* 0x001fea0003800000 */
[----:B------:R-:W-:Y:S01]  /*1fa0*/  BPT.TRAP 0x1 ;  /* 0x000000040000795c */ /* 0x000fe20000300000 */
.L_x_30:
[----:B------:R-:W-:Y:S01]  /*1fb0*/  IMAD.SHL.U32 R100, R100, 0x80, RZ ;  /* 0x0000008064647824 */ /* 0x000fe200078e00ff */
[----:B------:R-:W-:Y:S01]  /*1fc0*/  UIADD3 UR42, UR43, UR42, URZ ;  /* 0x0000002a2b2a7290 */ /* 0x000fe2000fffe03f */
[----:B------:R-:W-:Y:S01]  /*1fd0*/  SHF.R.S32.HI R11, RZ, 0x1f, R101 ;  /* 0x0000001fff0b7819 */ /* 0x000fe20000011465 */
[----:B------:R-:W-:Y:S01]  /*1fe0*/  UISETP.GE.U32.AND UP1, UPT, UR43, 0x3, UPT ;  /* 0x000000032b00788c */ /* 0x000fe2000bf26070 */
[----:B------:R-:W-:Y:S01]  /*1ff0*/  IMAD.SHL.U32 R6, R103, 0x80, RZ ;  /* 0x0000008067067824 */ /* 0x000fe200078e00ff */
[----:B------:R-:W-:Y:S01]  /*2000*/  ULDC UR7, c[0x0][0x288] ;  /* 0x0000a20000077ab9 */ /* 0x000fe20000000800 */
[C---:B------:R-:W-:Y:S01]  /*2010*/  LOP3.LUT R8, R100.reuse, 0x6, R95, 0xf8, !PT ;  /* 0x0000000664087812 */ /* 0x040fe200078ef85f */
[----:B------:R-:W-:Y:S01]  /*2020*/  UISETP.GT.U32.AND UP0, UPT, UR42, 0x2, UPT ;  /* 0x000000022a00788c */ /* 0x000fe2000bf04070 */
[----:B------:R-:W-:Y:S01]  /*2030*/  ISETP.GE.AND P0, PT, R100, UR7, PT ;  /* 0x0000000764007c0c */ /* 0x000fe2000bf06270 */
[----:B------:R-:W-:Y:S01]  /*2040*/  ULDC.64 UR4, c[0x0][0x5d0] ;  /* 0x0001740000047ab9 */ /* 0x000fe20000000a00 */
[--C-:B------:R-:W-:Y:S01]  /*2050*/  SHF.R.S32.HI R9, RZ, 0x1f, R8.reuse ;  /* 0x0000001fff097819 */ /* 0x100fe20000011408 */
[----:B------:R-:W-:Y:S01]  /*2060*/  ULDC UR10, c[0x0][0x284] ;  /* 0x0000a100000a7ab9 */ /* 0x000fe20000000800 */
[----:B------:R-:W-:Y:S01]  /*2070*/  IMAD R0, R11, UR4, RZ ;  /* 0x000000040b007c24 */ /* 0x000fe2000f8e02ff */
[----:B------:R-:W-:Y:S01]  /*2080*/  UISETP.LT.U32.AND UP0, UPT, UR43, 0x3, UP0 ;  /* 0x000000032b00788c */ /* 0x000fe20008701070 */
[----:B------:R-:W-:Y:S01]  /*2090*/  ISETP.GE.OR P0, PT, R6, UR10, P0 ;  /* 0x0000000a06007c0c */ /* 0x000fe20008706670 */
[----:B------:R-:W-:Y:S01]  /*20a0*/  IMAD.WIDE.U32 R4, R101, UR4, R8 ;  /* 0x0000000465047c25 */ /* 0x000fe2000f8e0008 */
[----:B------:R-:W-:Y:S01]  /*20b0*/  ULDC.64 UR8, c[0x0][0x5c8] ;  /* 0x0001720000087ab9 */ /* 0x000fe20000000a00 */
[----:B------:R-:W-:-:S02]  /*20c0*/  USEL UR6, URZ, 0x1, !UP0 ;  /* 0x000000013f067887 */ /* 0x000fc4000c000000 */
[----:B------:R-:W-:Y:S01]  /*20d0*/  IMAD R3, R101, UR5, R0 ;  /* 0x0000000565037c24 */ /* 0x000fe2000f8e0200 */
[----:B------:R-:W-:Y:S01]  /*20e0*/  @UP1 UIMAD.WIDE.U32 UR4, UR42, -0x55555555, URZ ;  /* 0xaaaaaaab2a0418a5 */ /* 0x000fe2000f8e003f */
[----:B------:R-:W-:Y:S01]  /*20f0*/  IMAD.WIDE R104, R103, 0x80, R88 ;  /* 0x0000008067687825 */ /* 0x000fe200078e0258 */
[----:B------:R-:W-:Y:S02]  /*2100*/  ULOP3.LUT UR40, UR40, UR6, URZ, 0x3c, !UPT ;  /* 0x0000000628287292 */ /* 0x000fe4000f8e3c3f */
[----:B------:R-:W-:Y:S01]  /*2110*/  @UP1 USHF.R.U32.HI UR4, URZ, 0x1, UR5 ;  /* 0x000000013f041899 */ /* 0x000fe20008011605 */
[----:B------:R-:W-:Y:S02]  /*2120*/  IMAD.IADD R5, R5, 0x1, R3 ;  /* 0x0000000105057824 */ /* 0x000fe400078e0203 */
[----:B------:R-:W-:Y:S01]  /*2130*/  IMAD R3, R105, UR8, RZ ;  /* 0x0000000869037c24 */ /* 0x000fe2000f8e02ff */
[----:B------:R-:W-:Y:S01]  /*2140*/  @UP1 ULOP3.LUT UR40, UR40, 0x1, UR4, 0x78, !UPT ;  /* 0x0000000128281892 */ /* 0x000fe2000f8e7804 */
[----:B------:R-:W-:-:S04]  /*2150*/  IMAD.WIDE.U32 R106, R104, UR8, R4 ;  /* 0x00000008686a7c25 */ /* 0x000fc8000f8e0004 */
[----:B------:R-:W-:Y:S02]  /*2160*/  IMAD R7, R104, UR9, R3 ;  /* 0x0000000968077c24 */ /* 0x000fe4000f8e0203 */
[----:B------:R-:W-:Y:S01]  /*2170*/  IMAD.MOV.U32 R0, RZ, RZ, -0x1 ;  /* 0xffffffffff007424 */ /* 0x000fe200078e00ff */
[----:B------:R-:W-:Y:S06]  /*2180*/  @P0 BRA `(.L_x_32) ;  /* 0x00000040001c0947 */ /* 0x000fec0003800000 */
[----:B-----5:R-:W-:Y:S01]  /*2190*/  FSETP.NEU.AND P0, PT, R90, RZ, PT ;  /* 0x000000ff5a00720b */ /* 0x020fe20003f0d000 */
[----:B------:R-:W-:Y:S01]  /*21a0*/  IMAD.IADD R4, R94, 0x1, -R100 ;  /* 0x000000015e047824 */ /* 0x000fe200078e0a64 */
[----:B------:R-:W-:Y:S01]  /*21b0*/  BSSY B0, `(.L_x_32) ;  /* 0x0000404000007945 */ /* 0x000fe20003800000 */
[----:B------:R-:W-:Y:S02]  /*21c0*/  IMAD.IADD R3, R99, 0x1, -R6 ;  /* 0x0000000163037824 */ /* 0x000fe400078e0a06 */
[----:B------:R-:W-:Y:S01]  /*21d0*/  IMAD.IADD R103, R107, 0x1, R7 ;  /* 0x000000016b677824 */ /* 0x000fe200078e0207 */
[----:B------:R-:W-:-:S04]  /*21e0*/  ISETP.GT.AND P2, PT, R4, RZ, PT ;  /* 0x000000ff0400720c */ /* 0x000fc80003f44270 */
[----:B------:R-:W-:-:S03]  /*21f0*/  ISETP.GT.AND P1, PT, R3, RZ, P2 ;  /* 0x000000ff0300720c */ /* 0x000fc60001724270 */
[----:B------:R-:W-:Y:S10]  /*2200*/  @!P0 BRA `(.L_x_33) ;  /* 0x0000002c00288947 */ /* 0x000ff40003800000 */
[----:B------:R-:W0:Y:S01]  /*2210*/  LDC.64 R110, c[0x0][0x5b8] ;  /* 0x00016e00ff6e7b82 */ /* 0x000e220000000a00 */
[----:B------:R-:W-:-:S07]  /*2220*/  ULDC.64 UR4, c[0x0][0x5c0] ;  /* 0x0001700000047ab9 */ /* 0x000fce0000000a00 */
[----:B------:R-:W1:Y:S08]  /*2230*/  LDC.64 R112, c[0x0][0x5b0] ;  /* 0x00016c00ff707b82 */ /* 0x000e700000000a00 */
[----:B------:R-:W2:Y:S01]  /*2240*/  LDC.64 R114, c[0x0][0x5a8] ;  /* 0x00016a00ff727b82 */ /* 0x000ea20000000a00 */
[-C--:B0-----:R-:W-:Y:S02]  /*2250*/  IMAD R6, R11, R110.reuse, RZ ;  /* 0x0000006e0b067224 */ /* 0x081fe400078e02ff */
[----:B------:R-:W-:-:S04]  /*2260*/  IMAD.WIDE.U32 R108, R101, R110, R8 ;  /* 0x0000006e656c7225 */ /* 0x000fc800078e0008 */
[----:B------:R-:W-:Y:S02]  /*2270*/  IMAD R107, R101, R111, R6 ;  /* 0x0000006f656b7224 */ /* 0x000fe400078e0206 */
[-C--:B-1----:R-:W-:Y:S02]  /*2280*/  IMAD R5, R105, R112.reuse, RZ ;  /* 0x0000007069057224 */ /* 0x082fe400078e02ff */
[----:B------:R-:W-:Y:S02]  /*2290*/  IMAD.IADD R13, R109, 0x1, R107 ;  /* 0x000000016d0d7824 */ /* 0x000fe400078e026b */
[----:B------:R-:W-:Y:S02]  /*22a0*/  IMAD.MOV.U32 R12, RZ, RZ, R108 ;  /* 0x000000ffff0c7224 */ /* 0x000fe400078e006c */
[C---:B------:R-:W-:Y:S02]  /*22b0*/  IMAD R111, R104.reuse, R113, R5 ;  /* 0x00000071686f7224 */ /* 0x040fe400078e0205 */
[----:B------:R-:W-:-:S04]  /*22c0*/  IMAD.WIDE.U32 R6, R104, R112, R12 ;  /* 0x0000007068067225 */ /* 0x000fc800078e000c */
[----:B------:R-:W-:Y:S01]  /*22d0*/  IMAD.IADD R5, R7, 0x1, R111 ;  /* 0x0000000107057824 */ /* 0x000fe200078e026f */
[----:B--2---:R-:W-:-:S04]  /*22e0*/  LEA R14, P0, R6, R114, 0x1 ;  /* 0x00000072060e7211 */ /* 0x004fc800078008ff */
[----:B------:R-:W-:-:S05]  /*22f0*/  LEA.HI.X R15, R6, R115, R5, 0x1, P0 ;  /* 0x00000073060f7211 */ /* 0x000fca00000f0c05 */
[----:B------:R0:W2:Y:S01]  /*2300*/  @P1 LDG.E.LTC128B.U16 R5, desc[UR36][R14.64] ;  /* 0x000000240e051981 */ /* 0x0000a2000c1e1520 */
[----:B------:R-:W-:Y:S01]  /*2310*/  LEA R10, P0, R106, UR4, 0x1 ;  /* 0x000000046a0a7c11 */ /* 0x000fe2000f8008ff */
[----:B------:R-:W-:Y:S01]  /*2320*/  IMAD.WIDE.U32 R6, R104, R112, R8 ;  /* 0x0000007068067225 */ /* 0x000fe200078e0008 */
[----:B------:R-:W-:Y:S03]  /*2330*/  BSSY B1, `(.L_x_34) ;  /* 0x0000012000017945 */ /* 0x000fe60003800000 */
[----:B------:R-:W-:Y:S02]  /*2340*/  IMAD.IADD R7, R111, 0x1, R7 ;  /* 0x000000016f077824 */ /* 0x000fe400078e0207 */
[----:B------:R-:W-:Y:S01]  /*2350*/  IMAD.WIDE.U32 R20, R101, R110, R6 ;  /* 0x0000006e65147225 */ /* 0x000fe200078e0006 */
[----:B0-----:R-:W-:-:S03]  /*2360*/  SHF.L.U64.HI R15, R112, 0x3, R113 ;  /* 0x00000003700f7819 */ /* 0x001fc60000010271 */
[----:B------:R-:W-:Y:S01]  /*2370*/  IMAD.IADD R7, R107, 0x1, R21 ;  /* 0x000000016b077824 */ /* 0x000fe200078e0215 */
[----:B------:R-:W-:Y:S01]  /*2380*/  LEA R6, P4, R20, R114, 0x1 ;  /* 0x0000007214067211 */ /* 0x000fe200078808ff */
[----:B------:R-:W-:-:S03]  /*2390*/  IMAD.SHL.U32 R14, R112, 0x8, RZ ;  /* 0x00000008700e7824 */ /* 0x000fc600078e00ff */
[----:B------:R-:W-:Y:S01]  /*23a0*/  LEA.HI.X R7, R20, R115, R7, 0x1, P4 ;  /* 0x0000007314077211 */ /* 0x000fe200020f0c07 */
[----:B--2---:R-:W-:-:S05]  /*23b0*/  HADD2.F32 R11, -RZ, R5.H0_H0 ;  /* 0x20000005ff0b7230 */ /* 0x004fca0000004100 */
[----:B------:R-:W-:-:S04]  /*23c0*/  FMUL R11, R11, R90 ;  /* 0x0000005a0b0b7220 */ /* 0x000fc80000400000 */
[----:B------:R-:W-:Y:S01]  /*23d0*/  FFMA R24, R24, R23, R11 ;  /* 0x0000001718187223 */ /* 0x000fe2000000000b */
[----:B------:R-:W-:Y:S02]  /*23e0*/  LEA.HI.X R11, R106, UR5, R103, 0x1, P0 ;  /* 0x000000056a0b7c11 */ /* 0x000fe400080f0c67 */
[----:B------:R-:W-:Y:S02]  /*23f0*/  ISETP.GT.AND P0, PT, R4, 0x1, PT ;  /* 0x000000010400780c */ /* 0x000fe40003f04270 */
[----:B------:R-:W-:Y:S02]  /*2400*/  F2FP.F16.F32.PACK_AB R24, RZ, R24 ;  /* 0x00000018ff18723e */ /* 0x000fe400000000ff */
[----:B------:R-:W-:-:S03]  /*2410*/  ISETP.GT.AND P3, PT, R3, RZ, P0 ;  /* 0x000000ff0300720c */ /* 0x000fc60000764270 */
[----:B------:R0:W-:Y:S10]  /*2420*/  @P1 STG.E.U16 desc[UR36][R10.64], R24 ;  /* 0x000000180a001986 */ /* 0x0001f4000c101524 */
[----:B------:R-:W-:Y:S05]  /*2430*/  @!P3 BRA `(.L_x_35) ;  /* 0x000000000004b947 */ /* 0x000fea0003800000 */
[----:B------:R1:W5:Y:S02]  /*2440*/  LDG.E.LTC128B.U16 R5, desc[UR36][R6.64+0x2] ;  /* 0x0000022406057981 */ /* 0x000364000c1e1520 */
.L_x_35:
[----:B------:R-:W-:Y:S05]  /*2450*/  BSYNC B1 ;  /* 0x0000000000017941 */ /* 0x000fea0003800000 */
.L_x_34:
[----:B-----5:R-:W-:Y:S01]  /*2460*/  HADD2.F32 R103, -RZ, R5.H0_H0 ;  /* 0x20000005ff677230 */ /* 0x020fe20000004100 */
[----:B------:R-:W-:Y:S01]  /*2470*/  ISETP.GT.AND P2, PT, R3, 0x8, P2 ;  /* 0x000000080300780c */ /* 0x000fe20001744270 */
[----:B------:R-:W-:Y:S01]  /*2480*/  IMAD.WIDE.U32 R20, R104, R112, R14 ;  /* 0x0000007068147225 */ /* 0x000fe200078e000e */
[----:B0-----:R-:W-:-:S03]  /*2490*/  PRMT R24, R5, 0x7610, R24 ;  /* 0x0000761005187816 */ /* 0x001fc60000000018 */
[----:B------:R-:W-:Y:S01]  /*24a0*/  FMUL R12, R103, R90 ;  /* 0x0000005a670c7220 */ /* 0x000fe20000400000 */
[----:B------:R-:W-:Y:S01]  /*24b0*/  IMAD.IADD R111, R111, 0x1, R21 ;  /* 0x000000016f6f7824 */ /* 0x000fe200078e0215 */
[----:B------:R-:W-:Y:S02]  /*24c0*/  IADD3 R108, P1, R108, R20, RZ ;  /* 0x000000146c6c7210 */ /* 0x000fe40007f3e0ff */
[----:B------:R-:W-:-:S03]  /*24d0*/  FFMA R12, R25, R23, R12 ;  /* 0x00000017190c7223 */ /* 0x000fc6000000000c */
[----:B------:R-:W-:Y:S01]  /*24e0*/  IMAD.X R13, R111, 0x1, R13, P1 ;  /* 0x000000016f0d7824 */ /* 0x000fe200008e060d */
[C---:B------:R-:W-:Y:S02]  /*24f0*/  LEA R14, P1, R108.reuse, R114, 0x1 ;  /* 0x000000726c0e7211 */ /* 0x040fe400078208ff */
[----:B------:R-:W-:Y:S02]  /*2500*/  F2FP.F16.F32.PACK_AB R12, RZ, R12 ;  /* 0x0000000cff0c723e */ /* 0x000fe400000000ff */
[----:B------:R-:W-:Y:S02]  /*2510*/  LEA.HI.X R15, R108, R115, R13, 0x1, P1 ;  /* 0x000000736c0f7211 */ /* 0x000fe400008f0c0d */
[----:B------:R-:W-:-:S05]  /*2520*/  PRMT R21, R12, 0x7610, R21 ;  /* 0x000076100c157816 */ /* 0x000fca0000000015 */
[----:B------:R0:W-:Y:S04]  /*2530*/  @P3 STG.E.U16 desc[UR36][R10.64+0x2], R21 ;  /* 0x000002150a003986 */ /* 0x0001e8000c101524 */
[----:B------:R-:W2:Y:S01]  /*2540*/  @P2 LDG.E.LTC128B.U16 R24, desc[UR36][R14.64] ;  /* 0x000000240e182981 */ /* 0x000ea2000c1e1520 */
[----:B------:R-:W-:Y:S01]  /*2550*/  IADD3 R20, P1, R8, R20, RZ ;  /* 0x0000001408147210 */ /* 0x000fe20007f3e0ff */
[----:B------:R-:W-:Y:S01]  /*2560*/  BSSY B1, `(.L_x_36) ;  /* 0x0000011000017945 */ /* 0x000fe20003800000 */
[----:B------:R-:W-:Y:S02]  /*2570*/  SHF.L.U64.HI R13, R91, 0x1, R92 ;  /* 0x000000015b0d7819 */ /* 0x000fe4000001025c */
[----:B------:R-:W-:Y:S01]  /*2580*/  ISETP.GT.AND P0, PT, R3, 0x8, P0 ;  /* 0x000000080300780c */ /* 0x000fe20000704270 */
[----:B0-----:R-:W-:Y:S01]  /*2590*/  IMAD.X R21, R9, 0x1, R111, P1 ;  /* 0x0000000109157824 */ /* 0x001fe200008e066f */
[----:B------:R-:W-:Y:S01]  /*25a0*/  LEA R12, P1, R91, R10, 0x1 ;  /* 0x0000000a5b0c7211 */ /* 0x000fe200078208ff */
[----:B------:R-:W-:-:S04]  /*25b0*/  IMAD.WIDE.U32 R20, R101, R110, R20 ;  /* 0x0000006e65147225 */ /* 0x000fc800078e0014 */
[----:B------:R-:W-:Y:S01]  /*25c0*/  IMAD.X R13, R13, 0x1, R11, P1 ;  /* 0x000000010d0d7824 */ /* 0x000fe200008e060b */
[----:B------:R-:W-:Y:S01]  /*25d0*/  LEA R8, P3, R20, R114, 0x1 ;  /* 0x0000007214087211 */ /* 0x000fe200078608ff */
[----:B------:R-:W-:-:S05]  /*25e0*/  IMAD.IADD R9, R107, 0x1, R21 ;  /* 0x000000016b097824 */ /* 0x000fca00078e0215 */
[----:B------:R-:W-:Y:S01]  /*25f0*/  LEA.HI.X R9, R20, R115, R9, 0x1, P3 ;  /* 0x0000007314097211 */ /* 0x000fe200018f0c09 */
[----:B--2---:R-:W-:-:S05]  /*2600*/  HADD2.F32 R5, -RZ, R24.H0_H0 ;  /* 0x20000018ff057230 */ /* 0x004fca0000004100 */
[----:B------:R-:W-:-:S04]  /*2610*/  FMUL R5, R5, R90 ;  /* 0x0000005a05057220 */ /* 0x000fc80000400000 */
[----:B------:R-:W-:-:S05]  /*2620*/  FFMA R5, R26, R23, R5 ;  /* 0x000000171a057223 */ /* 0x000fca0000000005 */
[----:B------:R-:W-:-:S05]  /*2630*/  F2FP.F16.F32.PACK_AB R5, RZ, R5 ;  /* 0x00000005ff05723e */ /* 0x000fca00000000ff */
[----:B------:R0:W-:Y:S01]  /*2640*/  @P2 STG.E.U16 desc[UR36][R12.64], R5 ;  /* 0x000000050c002986 */ /* 0x0001e2000c101524 */
[----:B------:R-:W-:Y:S05]  /*2650*/  @!P0 BRA `(.L_x_37) ;  /* 0x0000000000048947 */ /* 0x000fea0003800000 */
[----:B------:R2:W5:Y:S02]  /*2660*/  LDG.E.LTC128B.U16 R24, desc[UR36][R8.64+0x2] ;  /* 0x0000022408187981 */ /* 0x000564000c1e1520 */
.L_x_37:
[----:B------:R-:W-:Y:S05]  /*2670*/  BSYNC B1 ;  /* 0x0000000000017941 */ /* 0x000fea0003800000 */
.L_x_36:
[----:B0----5:R-:W-:Y:S01]  /*2680*/  HADD2.F32 R5, -RZ, R24.H0_H0 ;  /* 0x20000018ff057230 */ /* 0x021fe20000004100 */
[----:B------:R-:W-:Y:S01]  /*2690*/  ISETP.GT.AND P1, PT, R4, 0x8, PT ;  /* 0x000000080400780c */ /* 0x000fe20003f24270 */
[----:B------:R-:W-:Y:S03]  /*26a0*/  BSSY B1, `(.L_x_38) ;  /* 0x0000008000017945 */ /* 0x000fe60003800000 */
[----:B------:R-:W-:Y:S01]  /*26b0*/  FMUL R14, R5, R90 ;  /* 0x0000005a050e7220 */ /* 0x000fe20000400000 */
[----:B------:R-:W-:-:S03]  /*26c0*/  ISETP.GT.AND P2, PT, R3, RZ, P1 ;  /* 0x000000ff0300720c */ /* 0x000fc60000f44270 */
[----:B------:R-:W-:-:S05]  /*26d0*/  FFMA R14, R27, R23, R14 ;  /* 0x000000171b0e7223 */ /* 0x000fca000000000e */
[----:B------:R-:W-:-:S05]  /*26e0*/  F2FP.F16.F32.PACK_AB R14, RZ, R14 ;  /* 0x0000000eff0e723e */ /* 0x000fca00000000ff */
[----:B------:R0:W-:Y:S01]  /*26f0*/  @P0 STG.E.U16 desc[UR36][R12.64+0x2], R14 ;  /* 0x0000020e0c000986 */ /* 0x0001e2000c101524 */
[----:B------:R-:W-:Y:S05]  /*2700*/  @!P2 BRA `(.L_x_39) ;  /* 0x000000000004a947 */ /* 0x000fea0003800000 */
[----:B------:R3:W5:Y:S02]  /*2710*/  LDG.E.LTC128B.U16 R24, desc[UR36][R6.64+0x10] ;  /* 0x0000102406187981 */ /* 0x000764000c1e1520 */
.L_x_39:
[----:B------:R-:W-:Y:S05]  /*2720*/  BSYNC B1 ;  /* 0x0000000000017941 */ /* 0x000fea0003800000 */
.L_x_38:
[----:B-----5:R-:W-:Y:S01]  /*2730*/  HADD2.F32 R5, -RZ, R24.H0_H0 ;  /* 0x20000018ff057230 */ /* 0x020fe20000004100 */
        /* <DEDUP_REMOVED lines=9> */
.L_x_41:
[----:B------:R-:W-:Y:S05]  /*27d0*/  BSYNC B1 ;  /* 0x0000000000017941 */ /* 0x000fea0003800000 */
.L_x_40:
[----:B----45:R-:W-:Y:S01]  /*27e0*/  HADD2.F32 R5, -RZ, R24.H0_H0 ;  /* 0x20000018ff057230 */ /* 0x030fe20000004100 */
[----:B------:R-:W-:Y:S01]  /*27f0*/  ISETP.GT.AND P1, PT, R3, 0x8, P1 ;  /* 0x000000080300780c */ /* 0x000fe20000f24270 */
[----:B------:R-:W-:Y:S03]  /*2800*/  BSSY B1, `(.L_x_42) ;  /* 0x0000007000017945 */ /* 0x000fe60003800000 */
[----:B0-----:R-:W-:-:S04]  /*2810*/  FMUL R14, R5, R90 ;  /* 0x0000005a050e7220 */ /* 0x001fc80000400000 */
[----:B------:R-:W-:-:S05]  /*2820*/  FFMA R14, R29, R23, R14 ;  /* 0x000000171d0e7223 */ /* 0x000fca000000000e */
[----:B------:R-:W-:-:S05]  /*2830*/  F2FP.F16.F32.PACK_AB R14, RZ, R14 ;  /* 0x0000000eff0e723e */ /* 0x000fca00000000ff */
[----:B------:R0:W-:Y:S01]  /*2840*/  @P3 STG.E.U16 desc[UR36][R10.64+0x12], R14 ;  /* 0x0000120e0a003986 */ /* 0x0001e2000c101524 */
[----:B------:R-:W-:Y:S05]  /*2850*/  @!P1 BRA `(.L_x_43) ;  /* 0x0000000000049947 */ /* 0x000fea0003800000 */
[----:B------:R4:W5:Y:S02]  /*2860*/  LDG.E.LTC128B.U16 R24, desc[UR36][R8.64+0x10] ;  /* 0x0000102408187981 */ /* 0x000964000c1e1520 */
.L_x_43:
[----:B------:R-:W-:Y:S05]  /*2870*/  BSYNC B1 ;  /* 0x0000000000017941 */ /* 0x000fea0003800000 */
.L_x_42:
[----:B-----5:R-:W-:Y:S01]  /*2880*/  HADD2.F32 R5, -RZ, R24.H0_H0 ;  /* 0x20000018ff057230 */ /* 0x020fe20000004100 */
[----:B------:R-:W-:Y:S01]  /*2890*/  ISETP.GT.AND P0, PT, R3, 0x8, P0 ;  /* 0x000000080300780c */ /* 0x000fe20000704270 */
[----:B------:R-:W-:Y:S03]  /*28a0*/  BSSY B1, `(.L_x_44) ;  /* 0x0000007000017945 */ /* 0x000fe60003800000 */
[----:B------:R-:W-:-:S04]  /*28b0*/  FMUL R5, R5, R90 ;  /* 0x0000005a05057220 */ /* 0x000fc80000400000 */
[----:B------:R-:W-:-:S05]  /*28c0*/  FFMA R5, R30, R23, R5 ;  /* 0x000000171e057223 */ /* 0x000fca0000000005 */
[----:B------:R-:W-:-:S05]  /*28d0*/  F2FP.F16.F32.PACK_AB R5, RZ, R5 ;  /* 0x00000005ff05723e */ /* 0x000fca00000000ff */
[----:B------:R0:W-:Y:S01]  /*28e0*/  @P1 STG.E.U16 desc[UR36][R12.64+0x10], R5 ;  /* 0x000010050c001986 */ /* 0x0001e2000c101524 */
[----:B------:R-:W-:Y:S05]  /*28f0*/  @!P0 BRA `(.L_x_45) ;  /* 0x0000000000048947 */ /* 0x000fea0003800000 */
[----:B------:R0:W5:Y:S02]  /*2900*/  LDG.E.LTC128B.U16 R24, desc[UR36][R8.64+0x12] ;  /* 0x0000122408187981 */ /* 0x000164000c1e1520 */
.L_x_45:
[----:B------:R-:W-:Y:S05]  /*2910*/  BSYNC B1 ;  /* 0x0000000000017941 */ /* 0x000fea0003800000 */
.L_x_44:
        /* <DEDUP_REMOVED lines=10> */
.L_x_47:
[----:B------:R-:W-:Y:S05]  /*29c0*/  BSYNC B1 ;  /* 0x0000000000017941 */ /* 0x000fea0003800000 */
.L_x_46:
        /* <DEDUP_REMOVED lines=10> */
.L_x_49:
[----:B------:R-:W-:Y:S05]  /*2a70*/  BSYNC B1 ;  /* 0x0000000000017941 */ /* 0x000fea0003800000 */
.L_x_48:
[----:B0----5:R-:W-:Y:S01]  /*2a80*/  HADD2.F32 R5, -RZ, R24.H0_H0 ;  /* 0x20000018ff057230 */ /* 0x021fe20000004100 */
        /* <DEDUP_REMOVED lines=8> */
.L_x_51:
[----:B------:R-:W-:Y:S05]  /*2b10*/  BSYNC B1 ;  /* 0x0000000000017941 */ /* 0x000fea0003800000 */
.L_x_50:
        /* <DEDUP_REMOVED lines=9> */
.L_x_53:
[----:B------:R-:W-:Y:S05]  /*2bb0*/  BSYNC B1 ;  /* 0x0000000000017941 */ /* 0x000fea0003800000 */
.L_x_52:
        /* <DEDUP_REMOVED lines=10> */
.L_x_55:
[----:B------:R-:W-:Y:S05]  /*2c60*/  BSYNC B1 ;  /* 0x0000000000017941 */ /* 0x000fea0003800000 */
.L_x_54:
        /* <DEDUP_REMOVED lines=10> */
.L_x_57:
[----:B------:R-:W-:Y:S05]  /*2d10*/  BSYNC B1 ;  /* 0x0000000000017941 */ /* 0x000fea0003800000 */
.L_x_56:
        /* <DEDUP_REMOVED lines=9> */
.L_x_59:
[----:B------:R-:W-:Y:S05]  /*2db0*/  BSYNC B1 ;  /* 0x0000000000017941 */ /* 0x000fea0003800000 */
.L_x_58:
        /* <DEDUP_REMOVED lines=9> */
.L_x_61:
[----:B------:R-:W-:Y:S05]  /*2e50*/  BSYNC B1 ;  /* 0x0000000000017941 */ /* 0x000fea0003800000 */
.L_x_60:
        /* <DEDUP_REMOVED lines=10> */
.L_x_63:
[----:B------:R-:W-:Y:S05]  /*2f00*/  BSYNC B1 ;  /* 0x0000000000017941 */ /* 0x000fea0003800000 */
.L_x_62:
        /* <DEDUP_REMOVED lines=10> */
.L_x_65:
[----:B------:R-:W-:Y:S05]  /*2fb0*/  BSYNC B1 ;  /* 0x0000000000017941 */ /* 0x000fea0003800000 */
.L_x_64:
        /* <DEDUP_REMOVED lines=9> */
.L_x_67:
[----:B------:R-:W-:Y:S05]  /*3050*/  BSYNC B1 ;  /* 0x0000000000017941 */ /* 0x000fea0003800000 */
.L_x_66:
        /* <DEDUP_REMOVED lines=9> */
.L_x_69:
[----:B------:R-:W-:Y:S05]  /*30f0*/  BSYNC B1 ;  /* 0x0000000000017941 */ /* 0x000fea0003800000 */
.L_x_68:
        /* <DEDUP_REMOVED lines=10> */
.L_x_71:
[----:B------:R-:W-:Y:S05]  /*31a0*/  BSYNC B1 ;  /* 0x0000000000017941 */ /* 0x000fea0003800000 */
.L_x_70:
        /* <DEDUP_REMOVED lines=10> */
.L_x_73:
[----:B------:R-:W-:Y:S05]  /*3250*/  BSYNC B1 ;  /* 0x0000000000017941 */ /* 0x000fea0003800000 */
.L_x_72:
        /* <DEDUP_REMOVED lines=9> */
.L_x_75:
[----:B------:R-:W-:Y:S05]  /*32f0*/  BSYNC B1 ;  /* 0x0000000000017941 */ /* 0x000fea0003800000 */
.L_x_74:
        /* <DEDUP_REMOVED lines=9> */
.L_x_77:
[----:B------:R-:W-:Y:S05]  /*3390*/  BSYNC B1 ;  /* 0x0000000000017941 */ /* 0x000fea0003800000 */
.L_x_76:
        /* <DEDUP_REMOVED lines=10> */
.L_x_79:
[----:B------:R-:W-:Y:S05]  /*3440*/  BSYNC B1 ;  /* 0x0000000000017941 */ /* 0x000fea0003800000 */
.L_x_78:
        /* <DEDUP_REMOVED lines=10> */
.L_x_81:
[----:B------:R-:W-:Y:S05]  /*34f0*/  BSYNC B1 ;  /* 0x0000000000017941 */ /* 0x000fea0003800000 */
.L_x_80:
        /* <DEDUP_REMOVED lines=9> */
.L_x_83:
[----:B------:R-:W-:Y:S05]  /*3590*/  BSYNC B1 ;  /* 0x0000000000017941 */ /* 0x000fea0003800000 */
.L_x_82:
        /* <DEDUP_REMOVED lines=9> */
.L_x_85:
[----:B------:R-:W-:Y:S05]  /*3630*/  BSYNC B1 ;  /* 0x0000000000017941 */ /* 0x000fea0003800000 */
.L_x_84:
        /* <DEDUP_REMOVED lines=10> */
.L_x_87:
[----:B------:R-:W-:Y:S05]  /*36e0*/  BSYNC B1 ;  /* 0x0000000000017941 */ /* 0x000fea0003800000 */
.L_x_86:
        /* <DEDUP_REMOVED lines=10> */
.L_x_89:
[----:B------:R-:W-:Y:S05]  /*3790*/  BSYNC B1 ;  /* 0x0000000000017941 */ /* 0x000fea0003800000 */
.L_x_88:
        /* <DEDUP_REMOVED lines=9> */
.L_x_91:
[----:B------:R-:W-:Y:S05]  /*3830*/  BSYNC B1 ;  /* 0x0000000000017941 */ /* 0x000fea0003800000 */
.L_x_90:
        /* <DEDUP_REMOVED lines=9> */
.L_x_93:
[----:B------:R-:W-:Y:S05]  /*38d0*/  BSYNC B1 ;  /* 0x0000000000017941 */ /* 0x000fea0003800000 */
.L_x_92:
        /* <DEDUP_REMOVED lines=10> */
.L_x_95:
[----:B------:R-:W-:Y:S05]  /*3980*/  BSYNC B1 ;  /* 0x0000000000017941 */ /* 0x000fea0003800000 */
.L_x_94:
        /* <DEDUP_REMOVED lines=10> */
.L_x_97:
[----:B------:R-:W-:Y:S05]  /*3a30*/  BSYNC B1 ;  /* 0x0000000000017941 */ /* 0x000fea0003800000 */
.L_x_96:
        /* <DEDUP_REMOVED lines=9> */
.L_x_99:
[----:B------:R-:W-:Y:S05]  /*3ad0*/  BSYNC B1 ;  /* 0x0000000000017941 */ /* 0x000fea0003800000 */
.L_x_98:
        /* <DEDUP_REMOVED lines=9> */
.L_x_101:
[----:B------:R-:W-:Y:S05]  /*3b70*/  BSYNC B1 ;  /* 0x0000000000017941 */ /* 0x000fea0003800000 */
.L_x_100:
        /* <DEDUP_REMOVED lines=10> */
.L_x_103:
[----:B------:R-:W-:Y:S05]  /*3c20*/  BSYNC B1 ;  /* 0x0000000000017941 */ /* 0x000fea0003800000 */
.L_x_102:
        /* <DEDUP_REMOVED lines=10> */
.L_x_105:
[----:B------:R-:W-:Y:S05]  /*3cd0*/  BSYNC B1 ;  /* 0x0000000000017941 */ /* 0x000fea0003800000 */
.L_x_104:
        /* <DEDUP_REMOVED lines=9> */
.L_x_107:
[----:B------:R-:W-:Y:S05]  /*3d70*/  BSYNC B1 ;  /* 0x0000000000017941 */ /* 0x000fea0003800000 */
.L_x_106:
        /* <DEDUP_REMOVED lines=9> */
.L_x_109:
[----:B------:R-:W-:Y:S05]  /*3e10*/  BSYNC B1 ;  /* 0x0000000000017941 */ /* 0x000fea0003800000 */
.L_x_108:
        /* <DEDUP_REMOVED lines=10> */
.L_x_111:
[----:B------:R-:W-:Y:S05]  /*3ec0*/  BSYNC B1 ;  /* 0x0000000000017941 */ /* 0x000fea0003800000 */
.L_x_110:
        /* <DEDUP_REMOVED lines=10> */
.L_x_113:
[----:B------:R-:W-:Y:S05]  /*3f70*/  BSYNC B1 ;  /* 0x0000000000017941 */ /* 0x000fea0003800000 */
.L_x_112:
        /* <DEDUP_REMOVED lines=9> */
.L_x_115:
[----:B------:R-:W-:Y:S05]  /*4010*/  BSYNC B1 ;  /* 0x0000000000017941 */ /* 0x000fea0003800000 */
.L_x_114:
        /* <DEDUP_REMOVED lines=9> */
.L_x_117:
[----:B------:R-:W-:Y:S05]  /*40b0*/  BSYNC B1 ;  /* 0x0000000000017941 */ /* 0x000fea0003800000 */
.L_x_116:
        /* <DEDUP_REMOVED lines=10> */
.L_x_119:
[----:B------:R-:W-:Y:S05]  /*4160*/  BSYNC B1 ;  /* 0x0000000000017941 */ /* 0x000fea0003800000 */
.L_x_118:
        /* <DEDUP_REMOVED lines=10> */
.L_x_121:
[----:B------:R-:W-:Y:S05]  /*4210*/  BSYNC B1 ;  /* 0x0000000000017941 */ /* 0x000fea0003800000 */
.L_x_120:
        /* <DEDUP_REMOVED lines=9> */
.L_x_123:
[----:B------:R-:W-:Y:S05]  /*42b0*/  BSYNC B1 ;  /* 0x0000000000017941 */ /* 0x000fea0003800000 */
.L_x_122:
        /* <DEDUP_REMOVED lines=9> */
.L_x_125:
[----:B------:R-:W-:Y:S05]  /*4350*/  BSYNC B1 ;  /* 0x0000000000017941 */ /* 0x000fea0003800000 */
.L_x_124:
        /* <DEDUP_REMOVED lines=10> */
.L_x_127:
[----:B------:R-:W-:Y:S05]  /*4400*/  BSYNC B1 ;  /* 0x0000000000017941 */ /* 0x000fea0003800000 */
.L_x_126:
        /* <DEDUP_REMOVED lines=10> */
.L_x_129:
[----:B------:R-:W-:Y:S05]  /*44b0*/  BSYNC B1 ;  /* 0x0000000000017941 */ /* 0x000fea0003800000 */
.L_x_128:
        /* <DEDUP_REMOVED lines=9> */
.L_x_131:
[----:B------:R-:W-:Y:S05]  /*4550*/  BSYNC B1 ;  /* 0x0000000000017941 */ /* 0x000fea0003800000 */
.L_x_130:
        /* <DEDUP_REMOVED lines=9> */
.L_x_133:
[----:B------:R-:W-:Y:S05]  /*45f0*/  BSYNC B1 ;  /* 0x0000000000017941 */ /* 0x000fea0003800000 */
.L_x_132:
        /* <DEDUP_REMOVED lines=10> */
.L_x_135:
[----:B------:R-:W-:Y:S05]  /*46a0*/  BSYNC B1 ;  /* 0x0000000000017941 */ /* 0x000fea0003800000 */
.L_x_134:
        /* <DEDUP_REMOVED lines=10> */
.L_x_137:
[----:B------:R-:W-:Y:S05]  /*4750*/  BSYNC B1 ;  /* 0x0000000000017941 */ /* 0x000fea0003800000 */
.L_x_136:
        /* <DEDUP_REMOVED lines=9> */
.L_x_139:
[----:B------:R-:W-:Y:S05]  /*47f0*/  BSYNC B1 ;  /* 0x0000000000017941 */ /* 0x000fea0003800000 */
.L_x_138:
        /* <DEDUP_REMOVED lines=9> */
.L_x_141:
[----:B------:R-:W-:Y:S05]  /*4890*/  BSYNC B1 ;  /* 0x0000000000017941 */ /* 0x000fea0003800000 */
.L_x_140:
        /* <DEDUP_REMOVED lines=10> */
.L_x_143:
[----:B------:R-:W-:Y:S05]  /*4940*/  BSYNC B1 ;  /* 0x0000000000017941 */ /* 0x000fea0003800000 */
.L_x_142:
        /* <DEDUP_REMOVED lines=10> */
.L_x_145:
[----:B------:R-:W-:Y:S05]  /*49f0*/  BSYNC B1 ;  /* 0x0000000000017941 */ /* 0x000fea0003800000 */
.L_x_144:
        /* <DEDUP_REMOVED lines=9> */
.L_x_147:
[----:B------:R-:W-:Y:S05]  /*4a90*/  BSYNC B1 ;  /* 0x0000000000017941 */ /* 0x000fea0003800000 */
.L_x_146:
        /* <DEDUP_REMOVED lines=9> */
.L_x_149:
[----:B------:R-:W-:Y:S05]  /*4b30*/  BSYNC B1 ;  /* 0x0000000000017941 */ /* 0x000fea0003800000 */
.L_x_148:
        /* <DEDUP_REMOVED lines=10> */
.L_x_151:
[----:B------:R-:W-:Y:S05]  /*4be0*/  BSYNC B1 ;  /* 0x0000000000017941 */ /* 0x000fea0003800000 */
.L_x_150:
[----:B-----5:R-:W-:Y:S01]  /*4bf0*/  HADD2.F32 R5, -RZ, R24.H0_H0 ;  /* 0x20000018ff057230 */ /* 0x020fe20000004100 */
[----:B------:R-:W-:Y:S01]  /*4c00*/  ISETP.GT.AND P0, PT, R4, 0x79, PT ;  /* 0x000000790400780c */ /* 0x000fe20003f04270 */
[----:B------:R-:W-:Y:S01]  /*4c10*/  @P2 IMAD.MOV.U32 R4, RZ, RZ, R10 ;  /* 0x000000ffff042224 */ /* 0x000fe200078e000a */
[----:B------:R-:W-:Y:S02]  /*4c20*/  BSSY B1, `(.L_x_152) ;  /* 0x000000a000017945 */ /* 0x000fe40003800000 */
[----:B------:R-:W-:Y:S01]  /*4c30*/  FMUL R5, R5, R90 ;  /* 0x0000005a05057220 */ /* 0x000fe20000400000 */
[----:B------:R-:W-:-:S03]  /*4c40*/  ISETP.GT.AND P3, PT, R3, RZ, P0 ;  /* 0x000000ff0300720c */ /* 0x000fc60000764270 */
[----:B------:R-:W-:-:S05]  /*4c50*/  FFMA R5, R84, R23, R5 ;  /* 0x0000001754057223 */ /* 0x000fca0000000005 */
[----:B------:R-:W-:-:S04]  /*4c60*/  F2FP.F16.F32.PACK_AB R5, RZ, R5 ;  /* 0x00000005ff05723e */ /* 0x000fc800000000ff */
[----:B0-----:R-:W-:Y:S01]  /*4c70*/  PRMT R14, R5, 0x7610, R14 ;  /* 0x00007610050e7816 */ /* 0x001fe2000000000e */
[----:B------:R-:W-:-:S05]  /*4c80*/  @P2 IMAD.MOV.U32 R5, RZ, RZ, R11 ;  /* 0x000000ffff052224 */ /* 0x000fca00078e000b */
[----:B------:R0:W-:Y:S01]  /*4c90*/  @P2 STG.E.U16 desc[UR36][R4.64+0xf0], R14 ;  /* 0x0000f00e04002986 */ /* 0x0001e2000c101524 */
[----:B------:R-:W-:Y:S05]  /*4ca0*/  @!P3 BRA `(.L_x_153) ;  /* 0x000000000004b947 */ /* 0x000fea0003800000 */
[----:B------:R0:W5:Y:S02]  /*4cb0*/  LDG.E.LTC128B.U16 R24, desc[UR36][R6.64+0xf2] ;  /* 0x0000f22406187981 */ /* 0x000164000c1e1520 */
.L_x_153:
[----:B------:R-:W-:Y:S05]  /*4cc0*/  BSYNC B1 ;  /* 0x0000000000017941 */ /* 0x000fea0003800000 */
.L_x_152:
        /* <DEDUP_REMOVED lines=9> */
.L_x_155:
[----:B------:R-:W-:Y:S05]  /*4d60*/  BSYNC B1 ;  /* 0x0000000000017941 */ /* 0x000fea0003800000 */
.L_x_154:
[----:B-----5:R-:W-:Y:S01]  /*4d70*/  HADD2.F32 R5, -RZ, R24.H0_H0 ;  /* 0x20000018ff057230 */ /* 0x020fe20000004100 */
[----:B------:R-:W-:Y:S01]  /*4d80*/  ISETP.GT.AND P0, PT, R3, 0x8, P0 ;  /* 0x000000080300780c */ /* 0x000fe20000704270 */
[----:B0-----:R-:W-:Y:S01]  /*4d90*/  @P1 IMAD.MOV.U32 R4, RZ, RZ, R12 ;  /* 0x000000ffff041224 */ /* 0x001fe200078e000c */
[----:B------:R-:W-:Y:S02]  /*4da0*/  BSSY B1, `(.L_x_156) ;  /* 0x0000009000017945 */ /* 0x000fe40003800000 */
[----:B------:R-:W-:-:S04]  /*4db0*/  FMUL R5, R5, R90 ;  /* 0x0000005a05057220 */ /* 0x000fc80000400000 */
[----:B------:R-:W-:-:S05]  /*4dc0*/  FFMA R5, R86, R23, R5 ;  /* 0x0000001756057223 */ /* 0x000fca0000000005 */
[----:B------:R-:W-:-:S04]  /*4dd0*/  F2FP.F16.F32.PACK_AB R5, RZ, R5 ;  /* 0x00000005ff05723e */ /* 0x000fc800000000ff */
[----:B-1-3--:R-:W-:Y:S01]  /*4de0*/  PRMT R6, R5, 0x7610, R6 ;  /* 0x0000761005067816 */ /* 0x00afe20000000006 */
[----:B------:R-:W-:-:S05]  /*4df0*/  @P1 IMAD.MOV.U32 R5, RZ, RZ, R13 ;  /* 0x000000ffff051224 */ /* 0x000fca00078e000d */
[----:B------:R0:W-:Y:S01]  /*4e00*/  @P1 STG.E.U16 desc[UR36][R4.64+0xf0], R6 ;  /* 0x0000f00604001986 */ /* 0x0001e2000c101524 */
[----:B------:R-:W-:Y:S05]  /*4e10*/  @!P0 BRA `(.L_x_157) ;  /* 0x0000000000048947 */ /* 0x000fea0003800000 */
[----:B------:R1:W5:Y:S02]  /*4e20*/  LDG.E.LTC128B.U16 R24, desc[UR36][R8.64+0xf2] ;  /* 0x0000f22408187981 */ /* 0x000364000c1e1520 */
.L_x_157:
[----:B------:R-:W-:Y:S05]  /*4e30*/  BSYNC B1 ;  /* 0x0000000000017941 */ /* 0x000fea0003800000 */
.L_x_156:
[----:B------:R-:W-:Y:S05]  /*4e40*/  @!P0 BRA `(.L_x_158) ;  /* 0x0000001000e88947 */ /* 0x000fea0003800000 */
[----:B-----5:R-:W-:-:S05]  /*4e50*/  HADD2.F32 R3, -RZ, R24.H0_H0 ;  /* 0x20000018ff037230 */ /* 0x020fca0000004100 */
[----:B0-----:R-:W-:-:S04]  /*4e60*/  FMUL R4, R3, R90 ;  /* 0x0000005a03047220 */ /* 0x001fc80000400000 */
[----:B------:R-:W-:-:S05]  /*4e70*/  FFMA R4, R87, R23, R4 ;  /* 0x0000001757047223 */ /* 0x000fca0000000004 */
[----:B------:R-:W-:-:S05]  /*4e80*/  F2FP.F16.F32.PACK_AB R4, RZ, R4 ;  /* 0x00000004ff04723e */ /* 0x000fca00000000ff */
[----:B------:R3:W-:Y:S01]  /*4e90*/  STG.E.U16 desc[UR36][R12.64+0xf2], R4 ;  /* 0x0000f2040c007986 */ /* 0x0007e2000c101524 */
[----:B------:R-:W-:Y:S05]  /*4ea0*/  BRA `(.L_x_158) ;  /* 0x0000001000d07947 */ /* 0x000fea0003800000 */
.L_x_33:
[----:B------:R-:W-:Y:S01]  /*4eb0*/  ISETP.GT.AND P3, PT, R4, 0x1, PT ;  /* 0x000000010400780c */ /* 0x000fe20003f64270 */
[----:B------:R-:W-:Y:S01]  /*4ec0*/  ULDC.64 UR4, c[0x0][0x5c0] ;  /* 0x0001700000047ab9 */ /* 0x000fe20000000a00 */
[-C--:B------:R-:W-:Y:S01]  /*4ed0*/  FMUL R24, R24, R23.reuse ;  /* 0x0000001718187220 */ /* 0x080fe20000400000 */
[----:B------:R-:W-:Y:S01]  /*4ee0*/  LEA R6, P4, R106, UR4, 0x1 ;  /* 0x000000046a067c11 */ /* 0x000fe2000f8808ff */
[-C--:B------:R-:W-:Y:S01]  /*4ef0*/  FMUL R25, R25, R23.reuse ;  /* 0x0000001719197220 */ /* 0x080fe20000400000 */
[----:B------:R-:W-:Y:S01]  /*4f00*/  ISETP.GT.AND P0, PT, R3, RZ, P3 ;  /* 0x000000ff0300720c */ /* 0x000fe20001f04270 */
[-C--:B------:R-:W-:Y:S01]  /*4f10*/  FMUL R26, R26, R23.reuse ;  /* 0x000000171a1a7220 */ /* 0x080fe20000400000 */
[----:B------:R-:W-:Y:S01]  /*4f20*/  F2FP.F16.F32.PACK_AB R24, RZ, R24 ;  /* 0x00000018ff18723e */ /* 0x000fe200000000ff */
[-C--:B------:R-:W-:Y:S01]  /*4f30*/  FMUL R27, R27, R23.reuse ;  /* 0x000000171b1b7220 */ /* 0x080fe20000400000 */
[----:B------:R-:W-:Y:S01]  /*4f40*/  LEA.HI.X R7, R106, UR5, R103, 0x1, P4 ;  /* 0x000000056a077c11 */ /* 0x000fe2000a0f0c67 */
[----:B------:R-:W-:Y:S01]  /*4f50*/  FMUL R28, R28, R23 ;  /* 0x000000171c1c7220 */ /* 0x000fe20000400000 */
[----:B------:R-:W-:Y:S01]  /*4f60*/  F2FP.F16.F32.PACK_AB R25, RZ, R25 ;  /* 0x00000019ff19723e */ /* 0x000fe200000000ff */
[-C--:B------:R-:W-:Y:S01]  /*4f70*/  FMUL R29, R29, R23.reuse ;  /* 0x000000171d1d7220 */ /* 0x080fe20000400000 */
[----:B------:R-:W-:Y:S01]  /*4f80*/  ISETP.GT.AND P2, PT, R3, 0x8, P2 ;  /* 0x000000080300780c */ /* 0x000fe20001744270 */
[----:B------:R-:W-:Y:S01]  /*4f90*/  @P1 STG.E.U16 desc[UR36][R6.64], R24 ;  /* 0x0000001806001986 */ /* 0x000fe2000c101524 */
[----:B------:R-:W-:Y:S01]  /*4fa0*/  ISETP.GT.AND P1, PT, R4, 0x8, PT ;  /* 0x000000080400780c */ /* 0x000fe20003f24270 */
[-C--:B------:R-:W-:Y:S01]  /*4fb0*/  FMUL R30, R30, R23.reuse ;  /* 0x000000171e1e7220 */ /* 0x080fe20000400000 */
[C---:B------:R-:W-:Y:S01]  /*4fc0*/  SHF.L.U64.HI R5, R91.reuse, 0x1, R92 ;  /* 0x000000015b057819 */ /* 0x040fe2000001025c */
[----:B------:R-:W-:Y:S01]  /*4fd0*/  @P0 STG.E.U16 desc[UR36][R6.64+0x2], R25 ;  /* 0x0000021906000986 */ /* 0x000fe2000c101524 */
[----:B------:R-:W-:Y:S01]  /*4fe0*/  LEA R8, P5, R91, R6, 0x1 ;  /* 0x000000065b087211 */ /* 0x000fe200078a08ff */
[-C--:B------:R-:W-:Y:S01]  /*4ff0*/  FMUL R31, R31, R23.reuse ;  /* 0x000000171f1f7220 */ /* 0x080fe20000400000 */
[----:B------:R-:W-:Y:S01]  /*5000*/  ISETP.GT.AND P3, PT, R3, 0x8, P3 ;  /* 0x000000080300780c */ /* 0x000fe20001f64270 */
[-C--:B------:R-:W-:Y:S01]  /*5010*/  FMUL R32, R32, R23.reuse ;  /* 0x0000001720207220 */ /* 0x080fe20000400000 */
[----:B------:R-:W-:Y:S01]  /*5020*/  ISETP.GT.AND P0, PT, R4, 0x9, PT ;  /* 0x000000090400780c */ /* 0x000fe20003f04270 */
[----:B------:R-:W-:Y:S01]  /*5030*/  IMAD.X R9, R5, 0x1, R7, P5 ;  /* 0x0000000105097824 */ /* 0x000fe200028e0607 */
[----:B------:R-:W-:Y:S01]  /*5040*/  ISETP.GT.AND P4, PT, R3, RZ, P1 ;  /* 0x000000ff0300720c */ /* 0x000fe20000f84270 */
[-C--:B------:R-:W-:Y:S01]  /*5050*/  FMUL R33, R33, R23.reuse ;  /* 0x0000001721217220 */ /* 0x080fe20000400000 */
[----:B------:R-:W-:Y:S01]  /*5060*/  F2FP.F16.F32.PACK_AB R26, RZ, R26 ;  /* 0x0000001aff1a723e */ /* 0x000fe200000000ff */
[-C--:B------:R-:W-:Y:S01]  /*5070*/  FMUL R34, R34, R23.reuse ;  /* 0x0000001722227220 */ /* 0x080fe20000400000 */
[----:B------:R-:W-:Y:S01]  /*5080*/  ISETP.GT.AND P5, PT, R3, RZ, P0 ;  /* 0x000000ff0300720c */ /* 0x000fe200007a4270 */
[----:B------:R-:W-:Y:S01]  /*5090*/  FMUL R35, R35, R23 ;  /* 0x0000001723237220 */ /* 0x000fe20000400000 */
[----:B------:R-:W-:Y:S01]  /*50a0*/  F2FP.F16.F32.PACK_AB R27, RZ, R27 ;  /* 0x0000001bff1b723e */ /* 0x000fe200000000ff */
[----:B------:R-:W-:Y:S01]  /*50b0*/  @P2 STG.E.U16 desc[UR36][R8.64], R26 ;  /* 0x0000001a08002986 */ /* 0x000fe2000c101524 */
[----:B------:R-:W-:Y:S01]  /*50c0*/  F2FP.F16.F32.PACK_AB R28, RZ, R28 ;  /* 0x0000001cff1c723e */ /* 0x000fe200000000ff */
[-C--:B------:R-:W-:Y:S01]  /*50d0*/  FMUL R36, R36, R23.reuse ;  /* 0x0000001724247220 */ /* 0x080fe20000400000 */
[----:B------:R-:W-:Y:S01]  /*50e0*/  ISETP.GT.AND P2, PT, R3, 0x8, P1 ;  /* 0x000000080300780c */ /* 0x000fe20000f44270 */
[----:B------:R-:W-:Y:S01]  /*50f0*/  @P3 STG.E.U16 desc[UR36][R8.64+0x2], R27 ;  /* 0x0000021b08003986 */ /* 0x000fe2000c101524 */
[----:B------:R-:W-:Y:S01]  /*5100*/  ISETP.GT.AND P1, PT, R4, 0x10, PT ;  /* 0x000000100400780c */ /* 0x000fe20003f24270 */
[----:B------:R-:W-:Y:S01]  /*5110*/  FMUL R37, R37, R23 ;  /* 0x0000001725257220 */ /* 0x000fe20000400000 */
[----:B------:R-:W-:Y:S01]  /*5120*/  F2FP.F16.F32.PACK_AB R29, RZ, R29 ;  /* 0x0000001dff1d723e */ /* 0x000fe200000000ff */
[----:B------:R-:W-:Y:S01]  /*5130*/  @P4 STG.E.U16 desc[UR36][R6.64+0x10], R28 ;  /* 0x0000101c06004986 */ /* 0x000fe2000c101524 */
[C---:B------:R-:W-:Y:S01]  /*5140*/  ISETP.GT.AND P3, PT, R3.reuse, 0x8, P0 ;  /* 0x000000080300780c */ /* 0x040fe20000764270 */
[-C--:B------:R-:W-:Y:S01]  /*5150*/  FMUL R38, R38, R23.reuse ;  /* 0x0000001726267220 */ /* 0x080fe20000400000 */
[----:B------:R-:W-:Y:S01]  /*5160*/  ISETP.GT.AND P0, PT, R4, 0x11, PT ;  /* 0x000000110400780c */ /* 0x000fe20003f04270 */
[----:B------:R-:W-:Y:S01]  /*5170*/  @P5 STG.E.U16 desc[UR36][R6.64+0x12], R29 ;  /* 0x0000121d06005986 */ /* 0x000fe2000c101524 */
        /* <DEDUP_REMOVED lines=161> */
[----:B------:R-:W-:Y:S01]  /*5b90*/  FMUL R87, R87, R23 ;  /* 0x0000001757577220 */ /* 0x000fe20000400000 */
[----:B------:R-:W-:-:S02]  /*5ba0*/  F2FP.F16.F32.PACK_AB R62, RZ, R62 ;  /* 0x0000003eff3e723e */ /* 0x000fc400000000ff */
[C---:B------:R-:W-:Y:S02]  /*5bb0*/  ISETP.GT.AND P5, PT, R3.reuse, RZ, P0 ;  /* 0x000000ff0300720c */ /* 0x040fe400007a4270 */
[----:B------:R-:W-:Y:S01]  /*5bc0*/  F2FP.F16.F32.PACK_AB R63, RZ, R63 ;  /* 0x0000003fff3f723e */ /* 0x000fe200000000ff */
[----:B------:R-:W-:Y:S01]  /*5bd0*/  @P2 STG.E.U16 desc[UR36][R8.64+0x90], R62 ;  /* 0x0000903e08002986 */ /* 0x000fe2000c101524 */
[----:B------:R-:W-:Y:S02]  /*5be0*/  F2FP.F16.F32.PACK_AB R64, RZ, R64 ;  /* 0x00000040ff40723e */ /* 0x000fe400000000ff */
[C---:B------:R-:W-:Y:S01]  /*5bf0*/  ISETP.GT.AND P2, PT, R3.reuse, 0x8, P1 ;  /* 0x000000080300780c */ /* 0x040fe20000f44270 */
[----:B------:R-:W-:Y:S01]  /*5c00*/  @P3 STG.E.U16 desc[UR36][R8.64+0x92], R63 ;  /* 0x0000923f08003986 */ /* 0x000fe2000c101524 */
[----:B------:R-:W-:Y:S02]  /*5c10*/  ISETP.GT.AND P1, PT, R4, 0x58, PT ;  /* 0x000000580400780c */ /* 0x000fe40003f24270 */
[----:B------:R-:W-:Y:S01]  /*5c20*/  F2FP.F16.F32.PACK_AB R65, RZ, R65 ;  /* 0x00000041ff41723e */ /* 0x000fe200000000ff */
[----:B------:R-:W-:Y:S01]  /*5c30*/  @P4 STG.E.U16 desc[UR36][R6.64+0xa0], R64 ;  /* 0x0000a04006004986 */ /* 0x000fe2000c101524 */
[----:B------:R-:W-:-:S02]  /*5c40*/  ISETP.GT.AND P3, PT, R3, 0x8, P0 ;  /* 0x000000080300780c */ /* 0x000fc40000764270 */
[----:B------:R-:W-:Y:S01]  /*5c50*/  ISETP.GT.AND P0, PT, R4, 0x59, PT ;  /* 0x000000590400780c */ /* 0x000fe20003f04270 */
[----:B------:R-:W-:Y:S01]  /*5c60*/  @P5 STG.E.U16 desc[UR36][R6.64+0xa2], R65 ;  /* 0x0000a24106005986 */ /* 0x000fe2000c101524 */
[C---:B------:R-:W-:Y:S02]  /*5c70*/  ISETP.GT.AND P4, PT, R3.reuse, RZ, P1 ;  /* 0x000000ff0300720c */ /* 0x040fe40000f84270 */
[----:B------:R-:W-:Y:S02]  /*5c80*/  F2FP.F16.F32.PACK_AB R66, RZ, R66 ;  /* 0x00000042ff42723e */ /* 0x000fe400000000ff */
[----:B------:R-:W-:Y:S02]  /*5c90*/  ISETP.GT.AND P5, PT, R3, RZ, P0 ;  /* 0x000000ff0300720c */ /* 0x000fe400007a4270 */
[----:B------:R-:W-:Y:S01]  /*5ca0*/  F2FP.F16.F32.PACK_AB R67, RZ, R67 ;  /* 0x00000043ff43723e */ /* 0x000fe200000000ff */
[----:B------:R-:W-:Y:S01]  /*5cb0*/  @P2 STG.E.U16 desc[UR36][R8.64+0xa0], R66 ;  /* 0x0000a04208002986 */ /* 0x000fe2000c101524 */
[----:B------:R-:W-:-:S02]  /*5cc0*/  F2FP.F16.F32.PACK_AB R68, RZ, R68 ;  /* 0x00000044ff44723e */ /* 0x000fc400000000ff */
[C---:B------:R-:W-:Y:S01]  /*5cd0*/  ISETP.GT.AND P2, PT, R3.reuse, 0x8, P1 ;  /* 0x000000080300780c */ /* 0x040fe20000f44270 */
[----:B------:R-:W-:Y:S01]  /*5ce0*/  @P3 STG.E.U16 desc[UR36][R8.64+0xa2], R67 ;  /* 0x0000a24308003986 */ /* 0x000fe2000c101524 */
[C---:B------:R-:W-:Y:S02]  /*5cf0*/  ISETP.GT.AND P1, PT, R4.reuse, 0x60, PT ;  /* 0x000000600400780c */ /* 0x040fe40003f24270 */
[----:B------:R-:W-:Y:S01]  /*5d00*/  F2FP.F16.F32.PACK_AB R69, RZ, R69 ;  /* 0x00000045ff45723e */ /* 0x000fe200000000ff */
[----:B------:R-:W-:Y:S01]  /*5d10*/  @P4 STG.E.U16 desc[UR36][R6.64+0xb0], R68 ;  /* 0x0000b04406004986 */ /* 0x000fe2000c101524 */
[C---:B------:R-:W-:Y:S02]  /*5d20*/  ISETP.GT.AND P3, PT, R3.reuse, 0x8, P0 ;  /* 0x000000080300780c */ /* 0x040fe40000764270 */
[----:B------:R-:W-:Y:S01]  /*5d30*/  ISETP.GT.AND P0, PT, R4, 0x61, PT ;  /* 0x000000610400780c */ /* 0x000fe20003f04270 */
[----:B------:R-:W-:Y:S01]  /*5d40*/  @P5 STG.E.U16 desc[UR36][R6.64+0xb2], R69 ;  /* 0x0000b24506005986 */ /* 0x000fe2000c101524 */
[----:B------:R-:W-:-:S02]  /*5d50*/  ISETP.GT.AND P4, PT, R3, RZ, P1 ;  /* 0x000000ff0300720c */ /* 0x000fc40000f84270 */
[C---:B------:R-:W-:Y:S02]  /*5d60*/  ISETP.GT.AND P5, PT, R3.reuse, RZ, P0 ;  /* 0x000000ff0300720c */ /* 0x040fe400007a4270 */
[----:B------:R-:W-:Y:S02]  /*5d70*/  F2FP.F16.F32.PACK_AB R70, RZ, R70 ;  /* 0x00000046ff46723e */ /* 0x000fe400000000ff */
[----:B------:R-:W-:Y:S02]  /*5d80*/  F2FP.F16.F32.PACK_AB R71, RZ, R71 ;  /* 0x00000047ff47723e */ /* 0x000fe400000000ff */
[----:B------:R-:W-:Y:S01]  /*5d90*/  F2FP.F16.F32.PACK_AB R72, RZ, R72 ;  /* 0x00000048ff48723e */ /* 0x000fe200000000ff */
[----:B------:R-:W-:Y:S01]  /*5da0*/  @P2 STG.E.U16 desc[UR36][R8.64+0xb0], R70 ;  /* 0x0000b04608002986 */ /* 0x000fe2000c101524 */
[----:B------:R-:W-:Y:S02]  /*5db0*/  F2FP.F16.F32.PACK_AB R73, RZ, R73 ;  /* 0x00000049ff49723e */ /* 0x000fe400000000ff */
[C---:B------:R-:W-:Y:S01]  /*5dc0*/  ISETP.GT.AND P1, PT, R3.reuse, 0x8, P1 ;  /* 0x000000080300780c */ /* 0x040fe20000f24270 */
[----:B------:R-:W-:Y:S01]  /*5dd0*/  @P3 STG.E.U16 desc[UR36][R8.64+0xb2], R71 ;  /* 0x0000b24708003986 */ /* 0x000fe2000c101524 */
[----:B------:R-:W-:-:S02]  /*5de0*/  ISETP.GT.AND P2, PT, R3, 0x8, P0 ;  /* 0x000000080300780c */ /* 0x000fc40000744270 */
[C---:B------:R-:W-:Y:S01]  /*5df0*/  ISETP.GT.AND P0, PT, R4.reuse, 0x69, PT ;  /* 0x000000690400780c */ /* 0x040fe20003f04270 */
[----:B------:R-:W-:Y:S01]  /*5e00*/  @P4 STG.E.U16 desc[UR36][R6.64+0xc0], R72 ;  /* 0x0000c04806004986 */ /* 0x000fe2000c101524 */
[----:B------:R-:W-:Y:S02]  /*5e10*/  ISETP.GT.AND P4, PT, R4, 0x68, PT ;  /* 0x000000680400780c */ /* 0x000fe40003f84270 */
[----:B------:R-:W-:Y:S01]  /*5e20*/  F2FP.F16.F32.PACK_AB R74, RZ, R74 ;  /* 0x0000004aff4a723e */ /* 0x000fe200000000ff */
[----:B------:R-:W-:Y:S01]  /*5e30*/  @P5 STG.E.U16 desc[UR36][R6.64+0xc2], R73 ;  /* 0x0000c24906005986 */ /* 0x000fe2000c101524 */
[C---:B------:R-:W-:Y:S02]  /*5e40*/  ISETP.GT.AND P5, PT, R3.reuse, RZ, P4 ;  /* 0x000000ff0300720c */ /* 0x040fe400027a4270 */
[----:B------:R-:W-:Y:S01]  /*5e50*/  ISETP.GT.AND P3, PT, R3, RZ, P0 ;  /* 0x000000ff0300720c */ /* 0x000fe20000764270 */
[----:B------:R-:W-:Y:S01]  /*5e60*/  @P1 STG.E.U16 desc[UR36][R8.64+0xc0], R74 ;  /* 0x0000c04a08001986 */ /* 0x000fe2000c101524 */
[----:B------:R-:W-:-:S02]  /*5e70*/  F2FP.F16.F32.PACK_AB R75, RZ, R75 ;  /* 0x0000004bff4b723e */ /* 0x000fc400000000ff */
[----:B------:R-:W-:Y:S02]  /*5e80*/  F2FP.F16.F32.PACK_AB R76, RZ, R76 ;  /* 0x0000004cff4c723e */ /* 0x000fe400000000ff */
[C---:B------:R-:W-:Y:S01]  /*5e90*/  ISETP.GT.AND P4, PT, R3.reuse, 0x8, P4 ;  /* 0x000000080300780c */ /* 0x040fe20002784270 */
[----:B------:R-:W-:Y:S01]  /*5ea0*/  @P2 STG.E.U16 desc[UR36][R8.64+0xc2], R75 ;  /* 0x0000c24b08002986 */ /* 0x000fe2000c101524 */
[----:B------:R-:W-:Y:S02]  /*5eb0*/  F2FP.F16.F32.PACK_AB R77, RZ, R77 ;  /* 0x0000004dff4d723e */ /* 0x000fe400000000ff */
[C---:B------:R-:W-:Y:S01]  /*5ec0*/  ISETP.GT.AND P2, PT, R4.reuse, 0x71, PT ;  /* 0x000000710400780c */ /* 0x040fe20003f44270 */
[----:B------:R-:W-:Y:S01]  /*5ed0*/  @P5 STG.E.U16 desc[UR36][R6.64+0xd0], R76 ;  /* 0x0000d04c06005986 */ /* 0x000fe2000c101524 */
[----:B------:R-:W-:Y:S02]  /*5ee0*/  ISETP.GT.AND P5, PT, R3, 0x8, P0 ;  /* 0x000000080300780c */ /* 0x000fe400007a4270 */
[C---:B------:R-:W-:Y:S01]  /*5ef0*/  ISETP.GT.AND P1, PT, R4.reuse, 0x78, PT ;  /* 0x000000780400780c */ /* 0x040fe20003f24270 */
[----:B------:R-:W-:Y:S01]  /*5f00*/  @P3 STG.E.U16 desc[UR36][R6.64+0xd2], R77 ;  /* 0x0000d24d06003986 */ /* 0x000fe2000c101524 */
[----:B------:R-:W-:-:S02]  /*5f10*/  ISETP.GT.AND P3, PT, R4, 0x70, PT ;  /* 0x000000700400780c */ /* 0x000fc40003f64270 */
[----:B------:R-:W-:Y:S01]  /*5f20*/  ISETP.GT.AND P0, PT, R4, 0x79, PT ;  /* 0x000000790400780c */ /* 0x000fe20003f04270 */
[----:B------:R-:W-:Y:S01]  /*5f30*/  @P4 IMAD.MOV.U32 R4, RZ, RZ, R8 ;  /* 0x000000ffff044224 */ /* 0x000fe200078e0008 */
[----:B------:R-:W-:Y:S01]  /*5f40*/  F2FP.F16.F32.PACK_AB R78, RZ, R78 ;  /* 0x0000004eff4e723e */ /* 0x000fe200000000ff */
[----:B------:R-:W-:Y:S01]  /*5f50*/  @P4 IMAD.MOV.U32 R5, RZ, RZ, R9 ;  /* 0x000000ffff054224 */ /* 0x000fe200078e0009 */
[----:B------:R-:W-:Y:S02]  /*5f60*/  F2FP.F16.F32.PACK_AB R79, RZ, R79 ;  /* 0x0000004fff4f723e */ /* 0x000fe400000000ff */
[----:B------:R-:W-:Y:S02]  /*5f70*/  F2FP.F16.F32.PACK_AB R80, RZ, R80 ;  /* 0x00000050ff50723e */ /* 0x000fe400000000ff */
[----:B------:R0:W-:Y:S01]  /*5f80*/  @P4 STG.E.U16 desc[UR36][R4.64+0xd0], R78 ;  /* 0x0000d04e04004986 */ /* 0x0001e2000c101524 */
[----:B------:R-:W-:Y:S02]  /*5f90*/  ISETP.GT.AND P4, PT, R3, RZ, P2 ;  /* 0x000000ff0300720c */ /* 0x000fe40001784270 */
[----:B------:R-:W-:-:S02]  /*5fa0*/  F2FP.F16.F32.PACK_AB R81, RZ, R81 ;  /* 0x00000051ff51723e */ /* 0x000fc400000000ff */
[----:B------:R-:W-:Y:S02]  /*5fb0*/  ISETP.GT.AND P2, PT, R3, 0x8, P2 ;  /* 0x000000080300780c */ /* 0x000fe40001744270 */
[----:B------:R-:W-:Y:S02]  /*5fc0*/  F2FP.F16.F32.PACK_AB R82, RZ, R82 ;  /* 0x00000052ff52723e */ /* 0x000fe400000000ff */
[----:B------:R-:W-:Y:S02]  /*5fd0*/  F2FP.F16.F32.PACK_AB R83, RZ, R83 ;  /* 0x00000053ff53723e */ /* 0x000fe400000000ff */
[----:B------:R-:W-:Y:S01]  /*5fe0*/  F2FP.F16.F32.PACK_AB R84, RZ, R84 ;  /* 0x00000054ff54723e */ /* 0x000fe200000000ff */
[----:B0-----:R-:W-:Y:S01]  /*5ff0*/  @P5 IMAD.MOV.U32 R4, RZ, RZ, R8 ;  /* 0x000000ffff045224 */ /* 0x001fe200078e0008 */
[----:B------:R-:W-:Y:S01]  /*6000*/  F2FP.F16.F32.PACK_AB R85, RZ, R85 ;  /* 0x00000055ff55723e */ /* 0x000fe200000000ff */
[----:B------:R-:W-:Y:S01]  /*6010*/  @P5 IMAD.MOV.U32 R5, RZ, RZ, R9 ;  /* 0x000000ffff055224 */ /* 0x000fe200078e0009 */
[----:B------:R-:W-:-:S02]  /*6020*/  F2FP.F16.F32.PACK_AB R86, RZ, R86 ;  /* 0x00000056ff56723e */ /* 0x000fc400000000ff */
[----:B------:R-:W-:Y:S02]  /*6030*/  F2FP.F16.F32.PACK_AB R87, RZ, R87 ;  /* 0x00000057ff57723e */ /* 0x000fe400000000ff */
[----:B------:R0:W-:Y:S01]  /*6040*/  @P5 STG.E.U16 desc[UR36][R4.64+0xd2], R79 ;  /* 0x0000d24f04005986 */ /* 0x0001e2000c101524 */
[C---:B------:R-:W-:Y:S02]  /*6050*/  ISETP.GT.AND P5, PT, R3.reuse, RZ, P3 ;  /* 0x000000ff0300720c */ /* 0x040fe40001fa4270 */
[----:B------:R-:W-:-:S11]  /*6060*/  ISETP.GT.AND P3, PT, R3, 0x8, P3 ;  /* 0x000000080300780c */ /* 0x000fd60001f64270 */
[----:B0-----:R-:W-:Y:S02]  /*6070*/  @P5 IMAD.MOV.U32 R4, RZ, RZ, R6 ;  /* 0x000000ffff045224 */ /* 0x001fe400078e0006 */
[----:B------:R-:W-:-:S05]  /*6080*/  @P5 IMAD.MOV.U32 R5, RZ, RZ, R7 ;  /* 0x000000ffff055224 */ /* 0x000fca00078e0007 */
[----:B------:R0:W-:Y:S01]  /*6090*/  @P5 STG.E.U16 desc[UR36][R4.64+0xe0], R80 ;  /* 0x0000e05004005986 */ /* 0x0001e2000c101524 */
[C---:B------:R-:W-:Y:S02]  /*60a0*/  ISETP.GT.AND P5, PT, R3.reuse, RZ, P0 ;  /* 0x000000ff0300720c */ /* 0x040fe400007a4270 */
[----:B------:R-:W-:Y:S01]  /*60b0*/  ISETP.GT.AND P0, PT, R3, 0x8, P0 ;  /* 0x000000080300780c */ /* 0x000fe20000704270 */
[----:B0-----:R-:W-:Y:S02]  /*60c0*/  @P4 IMAD.MOV.U32 R4, RZ, RZ, R6 ;  /* 0x000000ffff044224 */ /* 0x001fe400078e0006 */
[----:B------:R-:W-:-:S05]  /*60d0*/  @P4 IMAD.MOV.U32 R5, RZ, RZ, R7 ;  /* 0x000000ffff054224 */ /* 0x000fca00078e0007 */
[----:B------:R0:W-:Y:S01]  /*60e0*/  @P4 STG.E.U16 desc[UR36][R4.64+0xe2], R81 ;  /* 0x0000e25104004986 */ /* 0x0001e2000c101524 */
[C---:B------:R-:W-:Y:S02]  /*60f0*/  ISETP.GT.AND P4, PT, R3.reuse, RZ, P1 ;  /* 0x000000ff0300720c */ /* 0x040fe40000f84270 */
[----:B------:R-:W-:Y:S01]  /*6100*/  ISETP.GT.AND P1, PT, R3, 0x8, P1 ;  /* 0x000000080300780c */ /* 0x000fe20000f24270 */
[----:B0-----:R-:W-:Y:S02]  /*6110*/  @P3 IMAD.MOV.U32 R4, RZ, RZ, R8 ;  /* 0x000000ffff043224 */ /* 0x001fe400078e0008 */
[----:B------:R-:W-:-:S05]  /*6120*/  @P3 IMAD.MOV.U32 R5, RZ, RZ, R9 ;  /* 0x000000ffff053224 */ /* 0x000fca00078e0009 */
[----:B------:R0:W-:Y:S02]  /*6130*/  @P3 STG.E.U16 desc[UR36][R4.64+0xe0], R82 ;  /* 0x0000e05204003986 */ /* 0x0001e4000c101524 */
[----:B0-----:R-:W-:Y:S02]  /*6140*/  @P2 IMAD.MOV.U32 R4, RZ, RZ, R8 ;  /* 0x000000ffff042224 */ /* 0x001fe400078e0008 */
[----:B------:R-:W-:-:S05]  /*6150*/  @P2 IMAD.MOV.U32 R5, RZ, RZ, R9 ;  /* 0x000000ffff052224 */ /* 0x000fca00078e0009 */
[----:B------:R0:W-:Y:S02]  /*6160*/  @P2 STG.E.U16 desc[UR36][R4.64+0xe2], R83 ;  /* 0x0000e25304002986 */ /* 0x0001e4000c101524 */
[----:B0-----:R-:W-:Y:S02]  /*6170*/  @P4 IMAD.MOV.U32 R4, RZ, RZ, R6 ;  /* 0x000000ffff044224 */ /* 0x001fe400078e0006 */
[----:B------:R-:W-:-:S05]  /*6180*/  @P4 IMAD.MOV.U32 R5, RZ, RZ, R7 ;  /* 0x000000ffff054224 */ /* 0x000fca00078e0007 */
[----:B------:R0:W-:Y:S04]  /*6190*/  @P4 STG.E.U16 desc[UR36][R4.64+0xf0], R84 ;  /* 0x0000f05404004986 */ /* 0x0001e8000c101524 */
[----:B------:R1:W-:Y:S01]  /*61a0*/  @P5 STG.E.U16 desc[UR36][R6.64+0xf2], R85 ;  /* 0x0000f25506005986 */ /* 0x0003e2000c101524 */
[----:B0-----:R-:W-:Y:S02]  /*61b0*/  @P1 IMAD.MOV.U32 R4, RZ, RZ, R8 ;  /* 0x000000ffff041224 */ /* 0x001fe400078e0008 */
[----:B------:R-:W-:-:S05]  /*61c0*/  @P1 IMAD.MOV.U32 R5, RZ, RZ, R9 ;  /* 0x000000ffff051224 */ /* 0x000fca00078e0009 */
[----:B------:R1:W-:Y:S04]  /*61d0*/  @P1 STG.E.U16 desc[UR36][R4.64+0xf0], R86 ;  /* 0x0000f05604001986 */ /* 0x0003e8000c101524 */
[----:B------:R1:W-:Y:S02]  /*61e0*/  @P0 STG.E.U16 desc[UR36][R8.64+0xf2], R87 ;  /* 0x0000f25708000986 */ /* 0x0003e4000c101524 */
.L_x_158:
[----:B------:R-:W-:Y:S05]  /*61f0*/  BSYNC B0 ;  /* 0x0000000000007941 */ /* 0x000fea0003800000 */
.L_x_32:
[----:B------:R-:W-:Y:S01]  /*6200*/  IADD3 R16, P0, R16, UR38, RZ ;  /* 0x0000002610107c10 */ /* 0x000fe2000ff1e0ff */
[----:B------:R-:W-:Y:S01]  /*6210*/  ULDC.64 UR4, c[0x0][0x650] ;  /* 0x0001940000047ab9 */ /* 0x000fe20000000a00 */
[----:B------:R-:W-:Y:S01]  /*6220*/  PRMT R3, RZ, 0x7610, R3 ;  /* 0x00007610ff037816 */ /* 0x000fe20000000003 */
[----:B------:R-:W-:Y:S01]  /*6230*/  IMAD.MOV.U32 R100, RZ, RZ, -0x1 ;  /* 0xffffffffff647424 */ /* 0x000fe200078e00ff */
[----:B------:R-:W-:Y:S01]  /*6240*/  IADD3.X R17, R17, UR41, RZ, P0, !PT ;  /* 0x0000002911117c10 */ /* 0x000fe200087fe4ff */
[----:B------:R-:W-:Y:S01]  /*6250*/  IMAD.MOV.U32 R101, RZ, RZ, -0x1 ;  /* 0xffffffffff657424 */ /* 0x000fe200078e00ff */
[----:B------:R-:W-:-:S04]  /*6260*/  ISETP.GE.U32.AND P0, PT, R16, UR4, PT ;  /* 0x0000000410007c0c */ /* 0x000fc8000bf06070 */
[----:B------:R-:W-:-:S13]  /*6270*/  ISETP.GE.U32.AND.EX P0, PT, R17, UR5, PT, P0 ;  /* 0x0000000511007c0c */ /* 0x000fda000bf06100 */
[----:B------:R-:W-:Y:S05]  /*6280*/  @P0 BRA `(.L_x_159) ;  /* 0x00000004004c0947 */ /* 0x000fea0003800000 */
[----:B------:R-:W0:Y:S01]  /*6290*/  LDC.64 R10, c[0x0][0x628] ;  /* 0x00018a00ff0a7b82 */ /* 0x000e220000000a00 */
[----:B---3--:R-:W3:Y:S01]  /*62a0*/  S2R R12, SR_CTAID.X ;  /* 0x00000000000c7919 */ /* 0x008ee20000002500 */
[----:B-12-4-:R-:W-:Y:S02]  /*62b0*/  IMAD.MOV.U32 R8, RZ, RZ, R16 ;  /* 0x000000ffff087224 */ /* 0x016fe400078e0010 */
[----:B------:R-:W-:Y:S01]  /*62c0*/  IMAD.MOV.U32 R9, RZ, RZ, R17 ;  /* 0x000000ffff097224 */ /* 0x000fe200078e0011 */
[----:B------:R-:W1:Y:S03]  /*62d0*/  S2R R20, SR_CTAID.Y ;  /* 0x0000000000147919 */ /* 0x000e660000002600 */
[----:B------:R-:W2:Y:S08]  /*62e0*/  LDC R0, c[0x0][0x630] ;  /* 0x00018c00ff007b82 */ /* 0x000eb00000000800 */
[----:B------:R-:W4:Y:S01]  /*62f0*/  LDC.64 R14, c[0x0][0x620] ;  /* 0x00018800ff0e7b82 */ /* 0x000f220000000a00 */
[----:B0-----:R-:W-:-:S04]  /*6300*/  ISETP.NE.U32.AND P0, PT, R10, RZ, PT ;  /* 0x000000ff0a00720c */ /* 0x001fc80003f05070 */
[----:B------:R-:W-:-:S13]  /*6310*/  ISETP.NE.AND.EX P0, PT, R11, RZ, PT, P0 ;  /* 0x000000ff0b00720c */ /* 0x000fda0003f05300 */
[----:B-1234-:R-:W-:Y:S05]  /*6320*/  @!P0 BRA `(.L_x_160) ;  /* 0x0000000000288947 */ /* 0x01efea0003800000 */
        /* <DEDUP_REMOVED lines=10> */
.L_x_160:
[-CC-:B------:R-:W-:Y:S01]  /*63d0*/  SHF.R.U64 R101, R8, R0.reuse, R9.reuse ;  /* 0x0000000008657219 */ /* 0x180fe20000001209 */
[----:B------:R-:W0:Y:S01]  /*63e0*/  LDC.64 R26, c[0x0][0x640] ;  /* 0x00019000ff1a7b82 */ /* 0x000e220000000a00 */
[----:B------:R-:W-:Y:S01]  /*63f0*/  SHF.R.U32.HI R0, RZ, R0, R9 ;  /* 0x00000000ff007219 */ /* 0x000fe20000011609 */
[----:B------:R-:W-:Y:S01]  /*6400*/  ULDC UR4, c[0x0][0x150] ;  /* 0x0000540000047ab9 */ /* 0x000fe20000000800 */
[----:B------:R-:W-:Y:S02]  /*6410*/  IADD3 R3, P0, RZ, -R101, RZ ;  /* 0x80000065ff037210 */ /* 0x000fe40007f1e0ff */
[----:B------:R-:W-:-:S03]  /*6420*/  I2FP.F32.U32 R7, R12 ;  /* 0x0000000c00077245 */ /* 0x000fc60000201000 */
[----:B------:R-:W1:Y:S01]  /*6430*/  LDC R6, c[0x0][0x618] ;  /* 0x00018600ff067b82 */ /* 0x000e620000000800 */
[----:B------:R-:W-:Y:S02]  /*6440*/  IMAD.X R5, RZ, RZ, ~R0, P0 ;  /* 0x000000ffff057224 */ /* 0x000fe400000e0e00 */
[----:B------:R-:W-:Y:S01]  /*6450*/  FMUL R7, R7, UR4 ;  /* 0x0000000407077c20 */ /* 0x000fe20008400000 */
[----:B------:R-:W-:Y:S01]  /*6460*/  ULDC UR4, c[0x0][0x154] ;  /* 0x0000550000047ab9 */ /* 0x000fe20000000800 */
[-C--:B------:R-:W-:Y:S02]  /*6470*/  IMAD R0, R5, R14.reuse, RZ ;  /* 0x0000000e05007224 */ /* 0x080fe400078e02ff */
[C---:B------:R-:W-:Y:S01]  /*6480*/  IMAD.WIDE.U32 R4, R3.reuse, R14, R16 ;  /* 0x0000000e03047225 */ /* 0x040fe200078e0010 */
[----:B------:R-:W2:Y:S01]  /*6490*/  LDC R8, c[0x0][0x608] ;  /* 0x00018200ff087b82 */ /* 0x000ea20000000800 */
[----:B------:R-:W3:Y:S02]  /*64a0*/  F2I.U32.TRUNC.NTZ R7, R7 ;  /* 0x0000000700077305 */ /* 0x000ee4000020f000 */
[----:B------:R-:W-:Y:S01]  /*64b0*/  IMAD R3, R3, R15, R0 ;  /* 0x0000000f03037224 */ /* 0x000fe200078e0200 */
[----:B------:R-:W-:-:S03]  /*64c0*/  I2FP.F32.U32 R0, R20 ;  /* 0x0000001400007245 */ /* 0x000fc60000201000 */
[----:B------:R-:W-:Y:S01]  /*64d0*/  IMAD.IADD R3, R5, 0x1, R3 ;  /* 0x0000000105037824 */ /* 0x000fe200078e0203 */
[----:B------:R-:W4:Y:S01]  /*64e0*/  LDC R11, c[0x0][0x658] ;  /* 0x00019600ff0b7b82 */ /* 0x000f220000000800 */
[----:B0-----:R-:W-:-:S04]  /*64f0*/  ISETP.NE.U32.AND P0, PT, R26, RZ, PT ;  /* 0x000000ff1a00720c */ /* 0x001fc80003f05070 */
[----:B------:R-:W-:-:S03]  /*6500*/  ISETP.NE.AND.EX P0, PT, R27, RZ, PT, P0 ;  /* 0x000000ff1b00720c */ /* 0x000fc60003f05300 */
[----:B------:R-:W0:Y:S01]  /*6510*/  LDC R9, c[0x0][0x144] ;  /* 0x00005100ff097b82 */ /* 0x000e220000000800 */
[-C--:B-1----:R-:W-:Y:S01]  /*6520*/  SHF.R.U64 R10, R4, R6.reuse, R3 ;  /* 0x00000006040a7219 */ /* 0x082fe20000001203 */
[----:B---3--:R-:W-:Y:S01]  /*6530*/  IMAD.MOV R7, RZ, RZ, -R7 ;  /* 0x000000ffff077224 */ /* 0x008fe200078e0a07 */
[----:B------:R-:W-:Y:S01]  /*6540*/  SHF.R.U32.HI R3, RZ, R6, R3 ;  /* 0x00000006ff037219 */ /* 0x000fe20000011603 */
[----:B------:R-:W-:-:S04]  /*6550*/  FMUL R6, R0, UR4 ;  /* 0x0000000400067c20 */ /* 0x000fc80008400000 */
[----:B------:R-:W1:Y:S01]  /*6560*/  LDC R21, c[0x0][0x148] ;  /* 0x00005200ff157b82 */ /* 0x000e620000000800 */
[----:B------:R3:W0:Y:S01]  /*6570*/  F2I.U32.TRUNC.NTZ R14, R6 ;  /* 0x00000006000e7305 */ /* 0x000622000020f000 */
[-CC-:B--2---:R-:W-:Y:S02]  /*6580*/  SHF.R.U64 R13, R10, R8.reuse, R3.reuse ;  /* 0x000000080a0d7219 */ /* 0x184fe40000001203 */
[----:B------:R-:W-:-:S04]  /*6590*/  SHF.R.U32.HI R0, RZ, R8, R3 ;  /* 0x00000008ff007219 */ /* 0x000fc80000011603 */
[----:B-----5:R-:W2:Y:S01]  /*65a0*/  LDC R24, c[0x0][0x648] ;  /* 0x00019200ff187b82 */ /* 0x020ea20000000800 */
[-CC-:B----4-:R-:W-:Y:S02]  /*65b0*/  SHF.R.U64 R15, R13, R11.reuse, R0.reuse ;  /* 0x0000000b0d0f7219 */ /* 0x190fe40000001200 */
[----:B------:R-:W-:-:S03]  /*65c0*/  SHF.R.U32.HI R5, RZ, R11, R0 ;  /* 0x0000000bff057219 */ /* 0x000fc60000011600 */
[----:B------:R-:W-:Y:S02]  /*65d0*/  IMAD.MOV.U32 R4, RZ, RZ, R15 ;  /* 0x000000ffff047224 */ /* 0x000fe400078e000f */
[----:B------:R-:W4:Y:S01]  /*65e0*/  LDC R28, c[0x0][0x638] ;  /* 0x00018e00ff1c7b82 */ /* 0x000f220000000800 */
[----:B0-----:R-:W-:-:S07]  /*65f0*/  IMAD R25, R9, R7, R12 ;  /* 0x0000000709197224 */ /* 0x001fce00078e020c */
[----:B------:R-:W0:Y:S08]  /*6600*/  LDC R29, c[0x0][0x610] ;  /* 0x00018400ff1d7b82 */ /* 0x000e300000000800 */
[----:B------:R-:W0:Y:S01]  /*6610*/  LDC R30, c[0x0][0x600] ;  /* 0x00018000ff1e7b82 */ /* 0x000e220000000800 */
[----:B-123--:R-:W-:Y:S05]  /*6620*/  @!P0 BRA `(.L_x_161) ;  /* 0x0000000000288947 */ /* 0x00efea0003800000 */
[----:B------:R-:W1:Y:S02]  /*6630*/  LDC R0, c[0x0][0x64c] ;  /* 0x00019300ff007b82 */ /* 0x000e640000000800 */
[----:B-1----:R-:W-:-:S05]  /*6640*/  IADD3 R3, P0, R15, R0, RZ ;  /* 0x000000000f037210 */ /* 0x002fca0007f1e0ff */
        /* <DEDUP_REMOVED lines=8> */
.L_x_161:
[----:B------:R-:W-:Y:S01]  /*66d0*/  ISETP.NE.AND P0, PT, R2, 0x1, PT ;  /* 0x000000010200780c */ /* 0x000fe20003f05270 */
[----:B------:R-:W-:Y:S01]  /*66e0*/  IMAD.MOV R14, RZ, RZ, -R14 ;  /* 0x000000ffff0e7224 */ /* 0x000fe200078e0a0e */
[----:B------:R-:W-:Y:S02]  /*66f0*/  SHF.R.U64 R3, R4, R24, R5 ;  /* 0x0000001804037219 */ /* 0x000fe40000001205 */
[----:B------:R-:W-:Y:S02]  /*6700*/  LOP3.LUT R0, R13, R98, RZ, 0xc0, !PT ;  /* 0x000000620d007212 */ /* 0x000fe400078ec0ff */
[----:B------:R-:W-:Y:S01]  /*6710*/  LOP3.LUT R10, R10, R97, RZ, 0xc0, !PT ;  /* 0x000000610a0a7212 */ /* 0x000fe200078ec0ff */
[----:B------:R-:W-:Y:S02]  /*6720*/  IMAD.MOV R4, RZ, RZ, -R3 ;  /* 0x000000ffff047224 */ /* 0x000fe400078e0a03 */
[----:B------:R-:W-:Y:S02]  /*6730*/  IMAD R0, R93, R3, R0 ;  /* 0x000000035d007224 */ /* 0x000fe400078e0200 */
[----:B----4-:R-:W-:-:S02]  /*6740*/  IMAD R3, R4, R28, R15 ;  /* 0x0000001c04037224 */ /* 0x010fc400078e020f */
[----:B------:R-:W-:Y:S02]  /*6750*/  @P0 IMAD R25, R21, R14, R20 ;  /* 0x0000000e15190224 */ /* 0x000fe400078e0214 */
[----:B0-----:R-:W-:Y:S02]  /*6760*/  IMAD R5, R3, R30, R10 ;  /* 0x0000001e03057224 */ /* 0x001fe400078e020a */
[----:B------:R-:W-:Y:S02]  /*6770*/  IMAD R0, R0, R29, R25 ;  /* 0x0000001d00007224 */ /* 0x000fe400078e0219 */
[----:B------:R-:W-:-:S03]  /*6780*/  IMAD.MOV.U32 R4, RZ, RZ, 0x1 ;  /* 0x00000001ff047424 */ /* 0x000fc600078e00ff */
[----:B------:R-:W-:Y:S02]  /*6790*/  SEL R100, R5, R0, !P0 ;  /* 0x0000000005647207 */ /* 0x000fe40004000000 */
[----:B------:R-:W-:Y:S02]  /*67a0*/  PRMT R3, R4, 0x7610, R3 ;  /* 0x0000761004037816 */ /* 0x000fe40000000003 */
[----:B------:R-:W-:-:S07]  /*67b0*/  SEL R0, R0, R5, !P0 ;  /* 0x0000000500007207 */ /* 0x000fce0004000000 */
.L_x_159:
[----:B------:R-:W-:Y:S01]  /*67c0*/  LOP3.LUT P0, RZ, R3, 0xff, RZ, 0xc0, !PT ;  /* 0x000000ff03ff7812 */ /* 0x000fe2000780c0ff */
[----:B------:R-:W-:Y:S01]  /*67d0*/  UIMAD.WIDE.U32 UR4, UR42, -0x55555555, URZ ;  /* 0xaaaaaaab2a0478a5 */ /* 0x000fe2000f8e003f */
[----:B------:R-:W-:-:S03]  /*67e0*/  IMAD.MOV.U32 R103, RZ, RZ, R0 ;  /* 0x000000ffff677224 */ /* 0x000fc600078e0000 */
[----:B------:R-:W-:-:S04]  /*67f0*/  USHF.R.U32.HI UR4, URZ, 0x1, UR5 ;  /* 0x000000013f047899 */ /* 0x000fc80008011605 */
[----:B------:R-:W-:-:S04]  /*6800*/  UIMAD UR42, UR4, -0x3, UR42 ;  /* 0xfffffffd042a78a4 */ /* 0x000fc8000f8e022a */
[----:B------:R-:W-:Y:S08]  /*6810*/  @P0 BRA `(.L_x_162) ;  /* 0xffffffac00100947 */ /* 0x000ff0000383ffff */
[----:B------:R-:W-:Y:S05]  /*6820*/  EXIT ;  /* 0x000000000000794d */ /* 0x000fea0003800000 */
.L_x_7:
        /* <DEDUP_REMOVED lines=26> */
.L_x_164:
[----:B------:R-:W0:Y:S01]  /*69d0*/  LDC.64 R28, c[0x0][0x640] ;  /* 0x00019000ff1c7b82 */ /* 0x000e220000000a00 */
[-CC-:B------:R-:W-:Y:S01]  /*69e0*/  SHF.R.U64 R22, R14, R6.reuse, R15.reuse ;  /* 0x000000060e167219 */ /* 0x180fe2000000120f */
[----:B------:R-:W-:Y:S01]  /*69f0*/  IMAD.MOV.U32 R30, RZ, RZ, 0x1 ;  /* 0x00000001ff1e7424 */ /* 0x000fe200078e00ff */
[----:B------:R-:W-:Y:S02]  /*6a00*/  SHF.R.U32.HI R6, RZ, R6, R15 ;  /* 0x00000006ff067219 */ /* 0x000fe4000001160f */
[----:B------:R-:W-:-:S03]  /*6a10*/  IADD3 R13, P0, RZ, -R22, RZ ;  /* 0x80000016ff0d7210 */ /* 0x000fc60007f1e0ff */
[----:B------:R-:W1:Y:S02]  /*6a20*/  LDC R12, c[0x0][0x618] ;  /* 0x00018600ff0c7b82 */ /* 0x000e640000000800 */
[----:B------:R-:W-:-:S04]  /*6a30*/  IMAD.X R11, RZ, RZ, ~R6, P0 ;  /* 0x000000ffff0b7224 */ /* 0x000fc800000e0e06 */
[-C--:B------:R-:W-:Y:S02]  /*6a40*/  IMAD R6, R11, R24.reuse, RZ ;  /* 0x000000180b067224 */ /* 0x080fe400078e02ff */
[----:B------:R-:W2:Y:S01]  /*6a50*/  LDC R14, c[0x0][0x608] ;  /* 0x00018200ff0e7b82 */ /* 0x000ea20000000800 */
[----:B------:R-:W-:-:S04]  /*6a60*/  IMAD.WIDE.U32 R10, R13, R24, R16 ;  /* 0x000000180d0a7225 */ /* 0x000fc800078e0010 */
[----:B------:R-:W-:-:S03]  /*6a70*/  IMAD R13, R13, R25, R6 ;  /* 0x000000190d0d7224 */ /* 0x000fc600078e0206 */
[----:B------:R-:W3:Y:S01]  /*6a80*/  LDC R27, c[0x0][0x658] ;  /* 0x00019600ff1b7b82 */ /* 0x000ee20000000800 */
[----:B------:R-:W-:Y:S01]  /*6a90*/  IMAD.IADD R11, R11, 0x1, R13 ;  /* 0x000000010b0b7824 */ /* 0x000fe200078e020d */
[----:B0-----:R-:W-:-:S04]  /*6aa0*/  ISETP.NE.U32.AND P0, PT, R28, RZ, PT ;  /* 0x000000ff1c00720c */ /* 0x001fc80003f05070 */
[----:B------:R-:W-:Y:S02]  /*6ab0*/  ISETP.NE.AND.EX P0, PT, R29, RZ, PT, P0 ;  /* 0x000000ff1d00720c */ /* 0x000fe40003f05300 */
[----:B------:R-:W0:Y:S01]  /*6ac0*/  LDC R20, c[0x0][0x600] ;  /* 0x00018000ff147b82 */ /* 0x000e220000000800 */
[-CC-:B-1----:R-:W-:Y:S01]  /*6ad0*/  SHF.R.U64 R8, R10, R12.reuse, R11.reuse ;  /* 0x0000000c0a087219 */ /* 0x182fe2000000120b */
[----:B------:R-:W-:Y:S01]  /*6ae0*/  IMAD.MOV.U32 R10, RZ, RZ, -0x1 ;  /* 0xffffffffff0a7424 */ /* 0x000fe200078e00ff */
[----:B------:R-:W-:-:S05]  /*6af0*/  SHF.R.U32.HI R11, RZ, R12, R11 ;  /* 0x0000000cff0b7219 */ /* 0x000fca000001160b */
[----:B------:R-:W1:Y:S01]  /*6b00*/  LDC R24, c[0x0][0x648] ;  /* 0x00019200ff187b82 */ /* 0x000e620000000800 */
[-CC-:B--2---:R-:W-:Y:S02]  /*6b10*/  SHF.R.U64 R21, R8, R14.reuse, R11.reuse ;  /* 0x0000000e08157219 */ /* 0x184fe4000000120b */
[----:B------:R-:W-:-:S05]  /*6b20*/  SHF.R.U32.HI R6, RZ, R14, R11 ;  /* 0x0000000eff067219 */ /* 0x000fca000001160b */
[----:B------:R-:W2:Y:S01]  /*6b30*/  LDC R26, c[0x0][0x638] ;  /* 0x00018e00ff1a7b82 */ /* 0x000ea20000000800 */
[-C--:B---3--:R-:W-:Y:S02]  /*6b40*/  SHF.L.U32 R10, R10, R27.reuse, RZ ;  /* 0x0000001b0a0a7219 */ /* 0x088fe400000006ff */
[-CC-:B------:R-:W-:Y:S02]  /*6b50*/  SHF.R.U64 R25, R21, R27.reuse, R6.reuse ;  /* 0x0000001b15197219 */ /* 0x180fe40000001206 */
[----:B------:R-:W-:Y:S02]  /*6b60*/  LOP3.LUT R32, RZ, R10, RZ, 0x33, !PT ;  /* 0x0000000aff207212 */ /* 0x000fe400078e33ff */
[----:B------:R-:W-:Y:S01]  /*6b70*/  SHF.R.U32.HI R11, RZ, R27, R6 ;  /* 0x0000001bff0b7219 */ /* 0x000fe20000011606 */
[----:B------:R-:W3:Y:S01]  /*6b80*/  LDC R31, c[0x0][0x610] ;  /* 0x00018400ff1f7b82 */ /* 0x000ee20000000800 */
[----:B------:R-:W-:Y:S01]  /*6b90*/  IMAD.MOV.U32 R10, RZ, RZ, R25 ;  /* 0x000000ffff0a7224 */ /* 0x000fe200078e0019 */
[----:B------:R-:W-:Y:S06]  /*6ba0*/  @!P0 BRA `(.L_x_165) ;  /* 0x0000000000288947 */ /* 0x000fec0003800000 */
        /* <DEDUP_REMOVED lines=10> */
.L_x_165:
[----:B------:R-:W-:Y:S02]  /*6c50*/  ISETP.NE.AND P0, PT, R2, 0x1, PT ;  /* 0x000000010200780c */ /* 0x000fe40003f05270 */
[----:B-1----:R-:W-:Y:S01]  /*6c60*/  SHF.R.U64 R6, R10, R24, R11 ;  /* 0x000000180a067219 */ /* 0x002fe2000000120b */
[----:B0-----:R-:W-:Y:S01]  /*6c70*/  VIADD R11, R20, 0xffffffff ;  /* 0xffffffff140b7836 */ /* 0x001fe20000000000 */
[----:B------:R-:W-:Y:S02]  /*6c80*/  SHF.L.U32 R30, R30, R27, RZ ;  /* 0x0000001b1e1e7219 */ /* 0x000fe400000006ff */
[----:B------:R-:W-:Y:S01]  /*6c90*/  LOP3.LUT R5, R21, R32, RZ, 0xc0, !PT ;  /* 0x0000002015057212 */ /* 0x000fe200078ec0ff */
[----:B------:R-:W-:-:S04]  /*6ca0*/  IMAD.MOV R10, RZ, RZ, -R6 ;  /* 0x000000ffff0a7224 */ /* 0x000fc800078e0a06 */
[----:B------:R-:W-:Y:S01]  /*6cb0*/  IMAD R6, R30, R6, R5 ;  /* 0x000000061e067224 */ /* 0x000fe200078e0205 */
[----:B------:R-:W-:Y:S01]  /*6cc0*/  LOP3.LUT R5, R8, R11, RZ, 0xc0, !PT ;  /* 0x0000000b08057212 */ /* 0x000fe200078ec0ff */
[----:B------:R-:W-:Y:S02]  /*6cd0*/  @P0 IMAD R7, R9, R23, R4 ;  /* 0x0000001709070224 */ /* 0x000fe400078e0204 */
[----:B--2---:R-:W-:Y:S02]  /*6ce0*/  IMAD R4, R10, R26, R25 ;  /* 0x0000001a0a047224 */ /* 0x004fe400078e0219 */
[----:B---3--:R-:W-:Y:S02]  /*6cf0*/  IMAD R7, R6, R31, R7 ;  /* 0x0000001f06077224 */ /* 0x008fe400078e0207 */
[----:B------:R-:W-:Y:S02]  /*6d00*/  IMAD R4, R4, R20, R5 ;  /* 0x0000001404047224 */ /* 0x000fe400078e0205 */
[----:B------:R-:W-:-:S02]  /*6d10*/  IMAD.MOV.U32 R8, RZ, RZ, 0x1 ;  /* 0x00000001ff087424 */ /* 0x000fc400078e00ff */
[----:B------:R-:W-:Y:S01]  /*6d20*/  IMAD.MOV.U32 R6, RZ, RZ, R22 ;  /* 0x000000ffff067224 */ /* 0x000fe200078e0016 */
[----:B------:R-:W-:Y:S02]  /*6d30*/  SEL R20, R4, R7, !P0 ;  /* 0x0000000704147207 */ /* 0x000fe40004000000 */
[----:B------:R-:W-:-:S07]  /*6d40*/  SEL R21, R7, R4, !P0 ;  /* 0x0000000407157207 */ /* 0x000fce0004000000 */
.L_x_163:
[----:B------:R-:W-:-:S08]  /*6d50*/  NOP ;  /* 0x0000000000007918 */ /* 0x000fd00000000000 */
[----:B------:R-:W0:-:S00]  /*6d60*/  USETMAXREG.DEALLOC.CTAPOOL 0x28 ;  /* 0x00000028000079c8 */ /* 0x000e0000080e0500 */
[----:B0-----:R-:W-:-:S13]  /*6d70*/  ISETP.NE.AND P0, PT, R3, RZ, PT ;  /* 0x000000ff0300720c */ /* 0x001fda0003f05270 */
[----:B------:R-:W-:Y:S05]  /*6d80*/  @P0 EXIT ;  /* 0x000000000000094d */ /* 0x000fea0003800000 */
[----:B------:R-:W-:Y:S01]  /*6d90*/  LOP3.LUT P0, RZ, R8, 0xff, RZ, 0xc0, !PT ;  /* 0x000000ff08ff7812 */ /* 0x000fe2000780c0ff */
[----:B------:R-:W-:Y:S02]  /*6da0*/  IMAD.MOV.U32 R3, RZ, RZ, 0x1 ;  /* 0x00000001ff037424 */ /* 0x000fe400078e00ff */
[----:B------:R-:W-:-:S10]  /*6db0*/  IMAD.MOV.U32 R8, RZ, RZ, RZ ;  /* 0x000000ffff087224 */ /* 0x000fd400078e00ff */
[----:B------:R-:W-:Y:S05]  /*6dc0*/  @!P0 BRA `(.L_x_166) ;  /* 0x0000000c006c8947 */ /* 0x000fea0003800000 */
[----:B------:R-:W0:Y:S01]  /*6dd0*/  LDC R3, c[0x0][0x28c] ;  /* 0x0000a300ff037b82 */ /* 0x000e220000000800 */
[----:B------:R-:W1:Y:S01]  /*6de0*/  S2R R13, SR_CgaCtaId ;  /* 0x00000000000d7919 */ /* 0x000e620000008800 */
[----:B------:R-:W-:Y:S01]  /*6df0*/  ULDC UR5, c[0x0][0x658] ;  /* 0x0001960000057ab9 */ /* 0x000fe20000000800 */
[----:B------:R-:W-:Y:S01]  /*6e00*/  UMOV UR6, 0xffffffff ;  /* 0xffffffff00067882 */ /* 0x000fe20000000000 */
[----:B------:R-:W-:Y:S01]  /*6e10*/  BSSY B0, `(.L_x_166) ;  /* 0x00000d6000007945 */ /* 0x000fe20003800000 */
[----:B------:R-:W-:Y:S01]  /*6e20*/  USHF.L.U32 UR6, UR6, UR5, URZ ;  /* 0x0000000506067299 */ /* 0x000fe2000800063f */
[----:B------:R-:W-:Y:S01]  /*6e30*/  IMAD.MOV.U32 R10, RZ, RZ, 0x1 ;  /* 0x00000001ff0a7424 */ /* 0x000fe200078e00ff */
[----:B------:R-:W-:Y:S01]  /*6e40*/  LOP3.LUT R9, R18, 0x2, RZ, 0xfc, !PT ;  /* 0x0000000212097812 */ /* 0x000fe200078efcff */
[----:B------:R-:W-:Y:S01]  /*6e50*/  IMAD.MOV.U32 R8, RZ, RZ, RZ ;  /* 0x000000ffff087224 */ /* 0x000fe200078e00ff */
[----:B------:R-:W-:Y:S01]  /*6e60*/  ULDC UR4, c[0x0][0x600] ;  /* 0x0001800000047ab9 */ /* 0x000fe20000000800 */
[----:B------:R-:W-:Y:S01]  /*6e70*/  UMOV UR7, 0x1 ;  /* 0x0000000100077882 */ /* 0x000fe20000000000 */
[----:B------:R-:W-:-:S02]  /*6e80*/  UIADD3 UR4, UR4, -0x1, URZ ;  /* 0xffffffff04047890 */ /* 0x000fc4000fffe03f */
[----:B------:R-:W-:Y:S02]  /*6e90*/  USHF.L.U32 UR5, UR7, UR5, URZ ;  /* 0x0000000507057299 */ /* 0x000fe4000800063f */
[----:B------:R-:W-:Y:S01]  /*6ea0*/  ULOP3.LUT UR6, URZ, UR6, URZ, 0x33, !UPT ;  /* 0x000000063f067292 */ /* 0x000fe2000f8e333f */
[----:B------:R-:W-:Y:S01]  /*6eb0*/  ULDC.64 UR42, c[0x0][0x198] ;  /* 0x00006600002a7ab9 */ /* 0x000fe20000000a00 */
[----:B0-----:R-:W-:-:S05]  /*6ec0*/  VIADD R3, R3, 0x3f ;  /* 0x0000003f03037836 */ /* 0x001fca0000000000 */
[----:B------:R-:W-:-:S04]  /*6ed0*/  SHF.R.S32.HI R4, RZ, 0x1f, R3 ;  /* 0x0000001fff047819 */ /* 0x000fc80000011403 */
[----:B------:R-:W-:Y:S01]  /*6ee0*/  LEA.HI R4, R4, R3, RZ, 0x6 ;  /* 0x0000000304047211 */ /* 0x000fe200078f30ff */
[C---:B-1----:R-:W-:Y:S02]  /*6ef0*/  IMAD.SHL.U32 R12, R13.reuse, 0x8, RZ ;  /* 0x000000080d0c7824 */ /* 0x042fe400078e00ff */
[----:B------:R-:W-:Y:S01]  /*6f00*/  IMAD.SHL.U32 R13, R13, 0x200, RZ ;  /* 0x000002000d0d7824 */ /* 0x000fe200078e00ff */
[----:B------:R-:W-:Y:S01]  /*6f10*/  SHF.R.S32.HI R11, RZ, 0x6, R4 ;  /* 0x00000006ff0b7819 */ /* 0x000fe20000011404 */
[----:B------:R-:W-:Y:S01]  /*6f20*/  IMAD.MOV.U32 R3, RZ, RZ, 0x1 ;  /* 0x00000001ff037424 */ /* 0x000fe200078e00ff */
[----:B------:R-:W-:Y:S02]  /*6f30*/  LOP3.LUT R12, R12, 0x38, RZ, 0xc0, !PT ;  /* 0x000000380c0c7812 */ /* 0x000fe400078ec0ff */
[----:B------:R-:W-:Y:S01]  /*6f40*/  LOP3.LUT R13, R13, 0xe00, RZ, 0xc0, !PT ;  /* 0x00000e000d0d7812 */ /* 0x000fe200078ec0ff */
[----:B------:R-:W-:-:S07]  /*6f50*/  VIADD R19, R11, 0x1 ;  /* 0x000000010b137836 */ /* 0x000fce0000000000 */
.L_x_177:
[----:B------:R-:W-:-:S03]  /*6f60*/  UMOV UR7, 0xffffffff ;  /* 0xffffffff00077882 */ /* 0x000fc60000000000 */
[----:B------:R-:W-:Y:S05]  /*6f70*/  BRA.DIV UR7, `(.L_x_167) ;  /* 0x0000000e07c47947 */ /* 0x000fea000b800000 */
[----:B------:R-:W-:-:S13]  /*6f80*/  ELECT P6, URZ, PT ;  /* 0x00000000003f782f */ /* 0x000fda00038c0000 */
.L_x_187:
[----:B------:R-:W-:Y:S04]  /*6f90*/  BSSY B1, `(.L_x_168) ;  /* 0x000004a000017945 */ /* 0x000fe80003800000 */
[----:B------:R-:W-:Y:S05]  /*6fa0*/  @!P6 BRA `(.L_x_169) ;  /* 0x000000040020e947 */ /* 0x000fea0003800000 */
[----:B------:R-:W0:Y:S02]  /*6fb0*/  LDC R4, c[0x0][0x28c] ;  /* 0x0000a300ff047b82 */ /* 0x000e240000000800 */
[----:B0-----:R-:W-:-:S13]  /*6fc0*/  ISETP.GE.AND P0, PT, R4, 0x1, PT ;  /* 0x000000010400780c */ /* 0x001fda0003f06270 */
[----:B------:R-:W-:Y:S05]  /*6fd0*/  @!P0 BRA `(.L_x_169) ;  /* 0x0000000400148947 */ /* 0x000fea0003800000 */
[----:B------:R-:W-:Y:S02]  /*6fe0*/  IMAD.SHL.U32 R21, R21, 0x80, RZ ;  /* 0x0000008015157824 */ /* 0x000fe400078e00ff */
[----:B------:R-:W-:Y:S02]  /*6ff0*/  IMAD.SHL.U32 R22, R20, 0x80, RZ ;  /* 0x0000008014167824 */ /* 0x000fe400078e00ff */
[----:B------:R-:W-:Y:S02]  /*7000*/  IMAD.MOV.U32 R25, RZ, RZ, RZ ;  /* 0x000000ffff197224 */ /* 0x000fe400078e00ff */
[----:B------:R-:W-:Y:S02]  /*7010*/  IMAD.MOV.U32 R4, RZ, RZ, R12 ;  /* 0x000000ffff047224 */ /* 0x000fe400078e000c */
[----:B------:R-:W-:Y:S02]  /*7020*/  IMAD.MOV.U32 R5, RZ, RZ, R19 ;  /* 0x000000ffff057224 */ /* 0x000fe400078e0013 */
[----:B------:R-:W-:-:S02]  /*7030*/  IMAD.MOV.U32 R7, RZ, RZ, R3 ;  /* 0x000000ffff077224 */ /* 0x000fc400078e0003 */
[----:B------:R-:W-:Y:S02]  /*7040*/  IMAD.MOV.U32 R14, RZ, RZ, R8 ;  /* 0x000000ffff0e7224 */ /* 0x000fe400078e0008 */
[----:B------:R-:W-:Y:S02]  /*7050*/  VIADD R26, R21, 0x40 ;  /* 0x00000040151a7836 */ /* 0x000fe40000000000 */
[----:B------:R-:W-:-:S07]  /*7060*/  VIADD R27, R22, 0x40 ;  /* 0x00000040161b7836 */ /* 0x000fce0000000000 */
.L_x_172:
[----:B------:R-:W0:Y:S01]  /*7070*/  S2R R20, SR_CgaCtaId ;  /* 0x0000000000147919 */ /* 0x000e220000008800 */
[----:B------:R-:W-:Y:S02]  /*7080*/  MOV R15, 0x400 ;  /* 0x00000400000f7802 */ /* 0x000fe40000000f00 */
[----:B------:R-:W-:Y:S02]  /*7090*/  ISETP.NE.AND P1, PT, R0, RZ, PT ;  /* 0x000000ff0000720c */ /* 0x000fe40003f25270 */
[----:B0-----:R-:W-:Y:S02]  /*70a0*/  LEA R23, R20, R15, 0x18 ;  /* 0x0000000f14177211 */ /* 0x001fe400078ec0ff */
[----:B------:R-:W-:-:S09]  /*70b0*/  SHF.L.U32 R15, R7, 0x1f, RZ ;  /* 0x0000001f070f7819 */ /* 0x000fd200000006ff */
[----:B------:R-:W0:Y:S01]  /*70c0*/  @!P1 LDC R20, c[0x0][0x500] ;  /* 0x00014000ff149b82 */ /* 0x000e220000000800 */
[----:B------:R-:W-:-:S04]  /*70d0*/  IMAD R24, R14, 0x8, R23 ;  /* 0x000000080e187824 */ /* 0x000fc800078e0217 */
[----:B------:R-:W1:Y:S02]  /*70e0*/  SYNCS.PHASECHK.TRANS64.TRYWAIT P0, [R24+URZ+0x18], R15 ;  /* 0x0000180f180075a7 */ /* 0x000e64000800017f */
[----:B-1----:R-:W-:Y:S05]  /*70f0*/  @!P0 BRA `(.L_x_170) ;  /* 0x0000000c00848947 */ /* 0x002fea0003800000 */
.L_x_188:
[----:B-1----:R-:W-:Y:S01]  /*7100*/  PRMT R15, R9, 0x9910, RZ ;  /* 0x00009910090f7816 */ /* 0x002fe200000000ff */
[----:B0-----:R0:W-:Y:S03]  /*7110*/  @!P1 SYNCS.ARRIVE.TRANS64 RZ, [R24+URZ], R20 ;  /* 0x0000001418ff99a7 */ /* 0x0011e6000800003f */
[----:B------:R-:W-:-:S13]  /*7120*/  ISETP.NE.AND P0, PT, R15, 0x2, PT ;  /* 0x000000020f00780c */ /* 0x000fda0003f05270 */
[----:B0-----:R-:W-:Y:S05]  /*7130*/  @P0 BRA `(.L_x_171) ;  /* 0x0000000000040947 */ /* 0x001fea0003800000 */
[----:B------:R-:W-:Y:S01]  /*7140*/  BPT.TRAP 0x1 ;  /* 0x000000040000795c */ /* 0x000fe20000300000 */
.L_x_171:
[----:B------:R-:W-:Y:S01]  /*7150*/  IMAD R15, R14, 0x2000, R13 ;  /* 0x000020000e0f7824 */ /* 0x000fe200078e020d */
[----:B------:R-:W-:Y:S01]  /*7160*/  R2UR UR33, R24 ;  /* 0x00000000182172ca */ /* 0x000fe200000e0000 */
[--C-:B------:R-:W-:Y:S01]  /*7170*/  IMAD R20, R14, 0x4000, R23.reuse ;  /* 0x000040000e147824 */ /* 0x100fe200078e0217 */
[----:B------:R-:W-:Y:S01]  /*7180*/  R2UR UR36, R6 ;  /* 0x00000000062472ca */ /* 0x000fe200000e0000 */
[----:B------:R-:W-:Y:S01]  /*7190*/  IMAD R15, R15, 0x2, R23 ;  /* 0x000000020f0f7824 */ /* 0x000fe200078e0217 */
[----:B------:R-:W-:Y:S01]  /*71a0*/  R2UR UR35, R25 ;  /* 0x00000000192372ca */ /* 0x000fe200000e0000 */
[----:B------:R-:W-:Y:S01]  /*71b0*/  VIADD R5, R5, 0xffffffff ;  /* 0xffffffff05057836 */ /* 0x000fe20000000000 */
[----:B------:R-:W-:Y:S01]  /*71c0*/  R2UR UR24, R20 ;  /* 0x00000000141872ca */ /* 0x000fe200000e0000 */
[----:B------:R-:W-:Y:S01]  /*71d0*/  UIADD3 UR14, UP0, UR42, 0xf0, URZ ;  /* 0x000000f02a0e7890 */ /* 0x000fe2000ff1e03f */
[----:B------:R-:W-:Y:S01]  /*71e0*/  R2UR UR8, R15 ;  /* 0x000000000f0872ca */ /* 0x000fe200000e0000 */
[----:B------:R-:W-:Y:S01]  /*71f0*/  UIADD3 UR22, UP1, UR42, 0x1f0, URZ ;  /* 0x000001f02a167890 */ /* 0x000fe2000ff3e03f */
[----:B------:R-:W-:Y:S01]  /*7200*/  R2UR UR34, R21 ;  /* 0x00000000152272ca */ /* 0x000fe200000e0000 */
[----:B------:R-:W-:Y:S01]  /*7210*/  UIADD3.X UR15, URZ, UR43, URZ, UP0, !UPT ;  /* 0x0000002b3f0f7290 */ /* 0x000fe200087fe43f */
[----:B------:R-:W-:Y:S01]  /*7220*/  R2UR UR26, R26 ;  /* 0x000000001a1a72ca */ /* 0x000fe200000e0000 */
[----:B------:R-:W-:Y:S01]  /*7230*/  UIADD3.X UR23, URZ, UR43, URZ, UP1, !UPT ;  /* 0x0000002b3f177290 */ /* 0x000fe20008ffe43f */
[----:B------:R-:W-:Y:S01]  /*7240*/  R2UR UR19, R4 ;  /* 0x00000000041372ca */ /* 0x000fe200000e0000 */
[----:B------:R-:W-:Y:S01]  /*7250*/  VIADD R14, R14, 0x1 ;  /* 0x000000010e0e7836 */ /* 0x000fe20000000000 */
[----:B------:R-:W-:Y:S01]  /*7260*/  R2UR UR18, R22 ;  /* 0x00000000161272ca */ /* 0x000fe200000e0000 */
[----:B------:R-:W-:Y:S01]  /*7270*/  UMOV UR30, 0x0 ;  /* 0x00000000001e7882 */ /* 0x000fe20000000000 */
[----:B------:R-:W-:Y:S01]  /*7280*/  R2UR UR10, R27 ;  /* 0x000000001b0a72ca */ /* 0x000fe200000e0000 */
[----:B------:R-:W-:Y:S01]  /*7290*/  UIADD3 UR32, UR24, 0x100, URZ ;  /* 0x0000010018207890 */ /* 0x000fe2000fffe03f */
[----:B------:R-:W-:Y:S01]  /*72a0*/  ISETP.GT.AND P1, PT, R5, 0x1, PT ;  /* 0x000000010500780c */ /* 0x000fe20003f24270 */
[----:B------:R-:W-:Y:S01]  /*72b0*/  UIADD3 UR24, UR24, 0x2100, URZ ;  /* 0x0000210018187890 */ /* 0x000fe2000fffe03f */
[----:B------:R-:W-:Y:S01]  /*72c0*/  ISETP.NE.AND P0, PT, R14, 0x3, PT ;  /* 0x000000030e00780c */ /* 0x000fe20003f05270 */
[----:B------:R-:W-:Y:S01]  /*72d0*/  UIADD3 UR16, UR8, 0xc100, URZ ;  /* 0x0000c10008107890 */ /* 0x000fe2000fffe03f */
[----:B------:R-:W-:Y:S01]  /*72e0*/  VIADD R4, R4, 0x40 ;  /* 0x0000004004047836 */ /* 0x000fe20000000000 */
[----:B------:R-:W-:Y:S01]  /*72f0*/  UIADD3 UR8, UR8, 0xe100, URZ ;  /* 0x0000e10008087890 */ /* 0x000fe2000fffe03f */
[----:B------:R-:W-:Y:S01]  /*7300*/  SEL R20, RZ, 0x1, P0 ;  /* 0x00000001ff147807 */ /* 0x000fe20000000000 */
[----:B------:R-:W-:Y:S01]  /*7310*/  UMOV UR31, 0x10000000 ;  /* 0x10000000001f7882 */ /* 0x000fe20000000000 */
[----:B------:R-:W-:Y:S01]  /*7320*/  UMOV UR25, UR33 ;  /* 0x0000002100197c82 */ /* 0x000fe20008000000 */
[----:B------:R-:W-:Y:S01]  /*7330*/  UMOV UR28, UR36 ;  /* 0x00000024001c7c82 */ /* 0x000fe20008000000 */
[----:B------:R-:W-:Y:S01]  /*7340*/  UMOV UR27, UR35 ;  /* 0x00000023001b7c82 */ /* 0x000fe20008000000 */
[----:B------:R-:W-:Y:S01]  /*7350*/  UMOV UR7, 0xff0000 ;  /* 0x00ff000000077882 */ /* 0x000fe20000000000 */
[----:B------:R0:W-:Y:S01]  /*7360*/  UTMALDG.3D [UR32], [UR14], desc[UR30] ;  /* 0x00001e200e0075b4 */ /* 0x0001e20008011000 */
[----:B------:R-:W-:Y:S01]  /*7370*/  UMOV UR17, UR33 ;  /* 0x0000002100117c82 */ /* 0x000fe20008000000 */
[----:B------:R-:W-:Y:S01]  /*7380*/  UMOV UR20, UR36 ;  /* 0x0000002400147c82 */ /* 0x000fe20008000000 */
[----:B------:R-:W-:Y:S01]  /*7390*/  UMOV UR9, UR33 ;  /* 0x0000002100097c82 */ /* 0x000fe20008000000 */
[----:B------:R-:W-:Y:S01]  /*73a0*/  UMOV UR11, UR19 ;  /* 0x00000013000b7c82 */ /* 0x000fe20008000000 */
[----:B------:R-:W-:Y:S01]  /*73b0*/  UMOV UR12, UR36 ;  /* 0x00000024000c7c82 */ /* 0x000fe20008000000 */
[----:B------:R-:W-:Y:S01]  /*73c0*/  LOP3.LUT R7, R7, R20, RZ, 0x3c, !PT ;  /* 0x0000001407077212 */ /* 0x000fe200078e3cff */
[----:B------:R-:W-:Y:S01]  /*73d0*/  VIADD R25, R25, 0x40 ;  /* 0x0000004019197836 */ /* 0x000fe20000000000 */
[----:B------:R0:W-:Y:S01]  /*73e0*/  UTMALDG.3D [UR24], [UR14], desc[UR30] ;  /* 0x00001e180e0075b4 */ /* 0x0001e20008011000 */
[----:B------:R-:W-:Y:S01]  /*73f0*/  SEL R14, R14, RZ, P0 ;  /* 0x000000ff0e0e7207 */ /* 0x000fe20000000000 */
[----:B------:R0:W-:Y:S01]  /*7400*/  UTMALDG.3D.MULTICAST [UR16], [UR22], UR7, desc[UR30] ;  /* 0x00001e10160073b4 */ /* 0x0001e20008011807 */
[----:B------:R0:W-:Y:S02]  /*7410*/  UTMALDG.3D.MULTICAST [UR8], [UR22], UR7, desc[UR30] ;  /* 0x00001e08160073b4 */ /* 0x0001e40008011807 */
[----:B0-----:R-:W-:Y:S05]  /*7420*/  @P1 BRA `(.L_x_172) ;  /* 0xfffffffc00101947 */ /* 0x001fea000383ffff */
.L_x_169:
[----:B------:R-:W-:Y:S05]  /*7430*/  BSYNC B1 ;  /* 0x0000000000017941 */ /* 0x000fea0003800000 */
.L_x_168:
[----:B------:R-:W-:Y:S01]  /*7440*/  LOP3.LUT P1, RZ, R10, 0xff, RZ, 0xc0, !PT ;  /* 0x000000ff0aff7812 */ /* 0x000fe2000782c0ff */
[C---:B------:R-:W-:Y:S01]  /*7450*/  IMAD.IADD R7, R11.reuse, 0x1, R8 ;  /* 0x000000010b077824 */ /* 0x040fe200078e0208 */
[----:B------:R-:W-:Y:S01]  /*7460*/  ULDC.64 UR8, c[0x0][0x650] ;  /* 0x0001940000087ab9 */ /* 0x000fe20000000a00 */
[----:B------:R-:W-:Y:S01]  /*7470*/  ISETP.GE.U32.AND P2, PT, R11, 0x3, PT ;  /* 0x000000030b00780c */ /* 0x000fe20003f46070 */
[----:B------:R-:W-:Y:S01]  /*7480*/  BSSY B1, `(.L_x_173) ;  /* 0x000006c000017945 */ /* 0x000fe20003800000 */
[----:B------:R-:W-:Y:S01]  /*7490*/  IMAD.MOV.U32 R21, RZ, RZ, -0x1 ;  /* 0xffffffffff157424 */ /* 0x000fe200078e00ff */
[----:B------:R-:W-:Y:S01]  /*74a0*/  ISETP.GT.U32.AND P0, PT, R7, 0x2, PT ;  /* 0x000000020700780c */ /* 0x000fe20003f04070 */
[----:B------:R-:W-:Y:S01]  /*74b0*/  IMAD.MOV.U32 R20, RZ, RZ, -0x1 ;  /* 0xffffffffff147424 */ /* 0x000fe200078e00ff */
[----:B------:R-:W-:Y:S02]  /*74c0*/  PRMT R10, RZ, 0x7610, R10 ;  /* 0x00007610ff0a7816 */ /* 0x000fe4000000000a */
[----:B------:R-:W-:-:S03]  /*74d0*/  ISETP.LT.U32.AND P0, PT, R11, 0x3, P0 ;  /* 0x000000030b00780c */ /* 0x000fc60000701070 */
[----:B------:R-:W0:Y:S01]  /*74e0*/  @P1 S2R R5, SR_CgaCtaId ;  /* 0x0000000000051919 */ /* 0x000e220000008800 */
[----:B------:R-:W-:-:S04]  /*74f0*/  @P1 MOV R4, 0x400 ;  /* 0x0000040000041802 */ /* 0x000fc80000000f00 */
[----:B0-----:R-:W-:Y:S01]  /*7500*/  @P1 LEA R6, R5, R4, 0x18 ;  /* 0x0000000405061211 */ /* 0x001fe200078ec0ff */
[----:B------:R-:W-:Y:S01]  /*7510*/  IMAD.WIDE.U32 R4, R7, -0x55555555, RZ ;  /* 0xaaaaaaab07047825 */ /* 0x000fe200078e00ff */
[----:B------:R-:W-:Y:S02]  /*7520*/  SEL R4, RZ, 0x1, !P0 ;  /* 0x00000001ff047807 */ /* 0x000fe40004000000 */
[----:B------:R0:W-:Y:S01]  /*7530*/  @P1 SYNCS.ARRIVE.TRANS64.A1T0 RZ, [R6+URZ+0x48], RZ ;  /* 0x000048ff06ff19a7 */ /* 0x0001e2000810003f */
[----:B------:R-:W-:Y:S02]  /*7540*/  IADD3 R16, P1, R16, UR38, RZ ;  /* 0x0000002610107c10 */ /* 0x000fe4000ff3e0ff */
[----:B------:R-:W-:Y:S02]  /*7550*/  LOP3.LUT R3, R3, R4, RZ, 0x3c, !PT ;  /* 0x0000000403037212 */ /* 0x000fe400078e3cff */
[----:B------:R-:W-:Y:S02]  /*7560*/  IADD3.X R17, R17, UR41, RZ, P1, !PT ;  /* 0x0000002911117c10 */ /* 0x000fe40008ffe4ff */
[----:B------:R-:W-:-:S02]  /*7570*/  ISETP.GE.U32.AND P0, PT, R16, UR8, PT ;  /* 0x0000000810007c0c */ /* 0x000fc4000bf06070 */
[----:B0-----:R-:W-:Y:S02]  /*7580*/  SHF.R.U32.HI R6, RZ, 0x1, R5 ;  /* 0x00000001ff067819 */ /* 0x001fe40000011605 */
[----:B------:R-:W-:Y:S02]  /*7590*/  ISETP.GE.U32.AND.EX P0, PT, R17, UR9, PT, P0 ;  /* 0x0000000911007c0c */ /* 0x000fe4000bf06100 */
[----:B------:R-:W-:Y:S01]  /*75a0*/  @P2 LOP3.LUT R3, R3, 0x1, R6, 0x78, !PT ;  /* 0x0000000103032812 */ /* 0x000fe200078e7806 */
[----:B------:R-:W-:Y:S01]  /*75b0*/  IMAD R8, R6, -0x3, R7 ;  /* 0xfffffffd06087824 */ /* 0x000fe200078e0207 */
[----:B------:R-:W-:Y:S01]  /*75c0*/  PRMT R4, RZ, 0x7610, R4 ;  /* 0x00007610ff047816 */ /* 0x000fe20000000004 */
[----:B------:R-:W-:-:S08]  /*75d0*/  IMAD.MOV.U32 R6, RZ, RZ, -0x1 ;  /* 0xffffffffff067424 */ /* 0x000fd000078e00ff */
[----:B------:R-:W-:Y:S05]  /*75e0*/  @P0 BRA `(.L_x_174) ;  /* 0x0000000400540947 */ /* 0x000fea0003800000 */
[----:B------:R-:W0:Y:S01]  /*75f0*/  S2R R15, SR_CTAID.X ;  /* 0x00000000000f7919 */ /* 0x000e220000002500 */
[----:B------:R-:W-:Y:S01]  /*7600*/  ULDC.64 UR8, c[0x0][0x628] ;  /* 0x00018a0000087ab9 */ /* 0x000fe20000000a00 */
[----:B------:R-:W-:Y:S01]  /*7610*/  ULDC UR10, c[0x0][0x630] ;  /* 0x00018c00000a7ab9 */ /* 0x000fe20000000800 */
[----:B------:R-:W-:Y:S01]  /*7620*/  ISETP.NE.U32.AND P0, PT, RZ, UR8, PT ;  /* 0x00000008ff007c0c */ /* 0x000fe2000bf05070 */
[----:B------:R-:W1:Y:S01]  /*7630*/  S2R R20, SR_CTAID.Y ;  /* 0x0000000000147919 */ /* 0x000e620000002600 */
[----:B------:R-:W-:Y:S01]  /*7640*/  ULDC UR11, c[0x0][0x150] ;  /* 0x00005400000b7ab9 */ /* 0x000fe20000000800 */
[----:B------:R-:W-:Y:S01]  /*7650*/  IMAD.MOV.U32 R4, RZ, RZ, R16 ;  /* 0x000000ffff047224 */ /* 0x000fe200078e0010 */
[----:B------:R-:W-:Y:S01]  /*7660*/  ISETP.NE.AND.EX P0, PT, RZ, UR9, PT, P0 ;  /* 0x00000009ff007c0c */ /* 0x000fe2000bf05300 */
[----:B------:R-:W-:Y:S01]  /*7670*/  IMAD.MOV.U32 R5, RZ, RZ, R17 ;  /* 0x000000ffff057224 */ /* 0x000fe200078e0011 */
[----:B0-----:R-:W-:-:S11]  /*7680*/  I2FP.F32.U32 R22, R15 ;  /* 0x0000000f00167245 */ /* 0x001fd60000201000 */
[----:B------:R-:W-:Y:S05]  /*7690*/  @!P0 BRA `(.L_x_175) ;  /* 0x0000000000288947 */ /* 0x000fea0003800000 */
[----:B------:R-:W-:Y:S02]  /*76a0*/  ULDC UR7, c[0x0][0x634] ;  /* 0x00018d0000077ab9 */ /* 0x000fe40000000800 */
[----:B------:R-:W-:-:S05]  /*76b0*/  IADD3 R5, P0, R16, UR7, RZ ;  /* 0x0000000710057c10 */ /* 0x000fca000ff1e0ff */
[----:B------:R-:W-:-:S04]  /*76c0*/  IMAD.X R21, RZ, RZ, R17, P0 ;  /* 0x000000ffff157224 */ /* 0x000fc800000e0611 */
[----:B------:R-:W-:-:S04]  /*76d0*/  IMAD.WIDE.U32 R6, R21, UR8, RZ ;  /* 0x0000000815067c25 */ /* 0x000fc8000f8e00ff */
[----:B------:R-:W-:-:S04]  /*76e0*/  IMAD.WIDE.U32 R6, P0, R5, UR9, R6 ;  /* 0x0000000905067c25 */ /* 0x000fc8000f800006 */
[----:B------:R-:W-:-:S04]  /*76f0*/  IMAD.WIDE.U32 R4, R5, UR8, RZ ;  /* 0x0000000805047c25 */ /* 0x000fc8000f8e00ff */
[----:B------:R-:W-:Y:S01]  /*7700*/  IMAD.MOV.U32 R4, RZ, RZ, R7 ;  /* 0x000000ffff047224 */ /* 0x000fe200078e0007 */
[----:B------:R-:W-:Y:S01]  /*7710*/  IADD3 RZ, P1, R5, R6, RZ ;  /* 0x0000000605ff7210 */ /* 0x000fe20007f3e0ff */
[----:B------:R-:W-:-:S04]  /*7720*/  IMAD.X R5, RZ, RZ, RZ, P0 ;  /* 0x000000ffff057224 */ /* 0x000fc800000e06ff */
[----:B------:R-:W-:-:S08]  /*7730*/  IMAD.WIDE.U32.X R4, R21, UR9, R4, P1 ;  /* 0x0000000915047c25 */ /* 0x000fd000088e0404 */
.L_x_175:
[--C-:B------:R-:W-:Y:S01]  /*7740*/  SHF.R.U64 R14, R4, UR10, R5.reuse ;  /* 0x0000000a040e7c19 */ /* 0x100fe20008001205 */
[----:B------:R-:W-:Y:S01]  /*7750*/  FMUL R22, R22, UR11 ;  /* 0x0000000b16167c20 */ /* 0x000fe20008400000 */
[----:B------:R-:W-:Y:S01]  /*7760*/  SHF.R.U32.HI R4, RZ, UR10, R5 ;  /* 0x0000000aff047c19 */ /* 0x000fe20008011605 */
[----:B------:R-:W0:Y:S01]  /*7770*/  LDC R6, c[0x0][0x144] ;  /* 0x00005100ff067b82 */ /* 0x000e220000000800 */
[----:B------:R-:W-:Y:S01]  /*7780*/  IADD3 R5, P0, RZ, -R14, RZ ;  /* 0x8000000eff057210 */ /* 0x000fe20007f1e0ff */
[----:B------:R-:W-:Y:S01]  /*7790*/  ULDC UR7, c[0x0][0x154] ;  /* 0x0000550000077ab9 */ /* 0x000fe20000000800 */
[----:B-1----:R-:W-:Y:S01]  /*77a0*/  I2FP.F32.U32 R7, R20 ;  /* 0x0000001400077245 */ /* 0x002fe20000201000 */
[----:B------:R-:W1:Y:S01]  /*77b0*/  F2I.U32.TRUNC.NTZ R22, R22 ;  /* 0x0000001600167305 */ /* 0x000e62000020f000 */
[----:B------:R-:W-:Y:S01]  /*77c0*/  ULDC.64 UR8, c[0x0][0x620] ;  /* 0x0001880000087ab9 */ /* 0x000fe20000000a00 */
[----:B------:R-:W-:Y:S01]  /*77d0*/  IMAD.X R4, RZ, RZ, ~R4, P0 ;  /* 0x000000ffff047224 */ /* 0x000fe200000e0e04 */
[----:B------:R-:W-:Y:S01]  /*77e0*/  ISETP.NE.AND P2, PT, R2, 0x1, PT ;  /* 0x000000010200780c */ /* 0x000fe20003f45270 */
[----:B------:R-:W-:Y:S01]  /*77f0*/  FMUL R23, R7, UR7 ;  /* 0x0000000707177c20 */ /* 0x000fe20008400000 */
[----:B------:R-:W2:Y:S01]  /*7800*/  LDC R25, c[0x0][0x148] ;  /* 0x00005200ff197b82 */ /* 0x000ea20000000800 */
[----:B------:R-:W-:Y:S01]  /*7810*/  IMAD R4, R4, UR8, RZ ;  /* 0x0000000804047c24 */ /* 0x000fe2000f8e02ff */
[----:B------:R-:W-:-:S03]  /*7820*/  ULDC UR7, c[0x0][0x618] ;  /* 0x0001860000077ab9 */ /* 0x000fc60000000800 */
[----:B------:R-:W3:Y:S01]  /*7830*/  F2I.U32.TRUNC.NTZ R23, R23 ;  /* 0x0000001700177305 */ /* 0x000ee2000020f000 */
[C---:B------:R-:W-:Y:S02]  /*7840*/  IMAD R7, R5.reuse, UR9, R4 ;  /* 0x0000000905077c24 */ /* 0x040fe4000f8e0204 */
[----:B------:R-:W-:Y:S01]  /*7850*/  IMAD.WIDE.U32 R4, R5, UR8, R16 ;  /* 0x0000000805047c25 */ /* 0x000fe2000f8e0010 */
[----:B------:R-:W-:Y:S02]  /*7860*/  ULDC.64 UR8, c[0x0][0x640] ;  /* 0x0001900000087ab9 */ /* 0x000fe40000000a00 */
[----:B------:R-:W-:Y:S01]  /*7870*/  ISETP.NE.U32.AND P0, PT, RZ, UR8, PT ;  /* 0x00000008ff007c0c */ /* 0x000fe2000bf05070 */
[----:B------:R-:W-:Y:S02]  /*7880*/  IMAD.IADD R5, R5, 0x1, R7 ;  /* 0x0000000105057824 */ /* 0x000fe400078e0207 */
[----:B-1----:R-:W-:Y:S01]  /*7890*/  IMAD.MOV R22, RZ, RZ, -R22 ;  /* 0x000000ffff167224 */ /* 0x002fe200078e0a16 */
[----:B------:R-:W-:-:S02]  /*78a0*/  ISETP.NE.AND.EX P0, PT, RZ, UR9, PT, P0 ;  /* 0x00000009ff007c0c */ /* 0x000fc4000bf05300 */
[----:B------:R-:W-:Y:S01]  /*78b0*/  SHF.R.U64 R21, R4, UR7, R5 ;  /* 0x0000000704157c19 */ /* 0x000fe20008001205 */
[----:B0-----:R-:W-:Y:S01]  /*78c0*/  IMAD R15, R6, R22, R15 ;  /* 0x00000016060f7224 */ /* 0x001fe200078e020f */
[----:B------:R-:W-:Y:S01]  /*78d0*/  SHF.R.U32.HI R4, RZ, UR7, R5 ;  /* 0x00000007ff047c19 */ /* 0x000fe20008011605 */
[----:B------:R-:W-:Y:S01]  /*78e0*/  ULDC UR7, c[0x0][0x608] ;  /* 0x0001820000077ab9 */ /* 0x000fe20000000800 */
[----:B---3--:R-:W-:Y:S02]  /*78f0*/  IMAD.MOV R6, RZ, RZ, -R23 ;  /* 0x000000ffff067224 */ /* 0x008fe400078e0a17 */
[--C-:B------:R-:W-:Y:S02]  /*7900*/  SHF.R.U64 R22, R21, UR7, R4.reuse ;  /* 0x0000000715167c19 */ /* 0x100fe40008001204 */
[----:B------:R-:W-:Y:S01]  /*7910*/  SHF.R.U32.HI R5, RZ, UR7, R4 ;  /* 0x00000007ff057c19 */ /* 0x000fe20008011604 */
[----:B------:R-:W-:Y:S01]  /*7920*/  ULDC UR7, c[0x0][0x658] ;  /* 0x0001960000077ab9 */ /* 0x000fe20000000800 */
[----:B--2---:R-:W-:-:S02]  /*7930*/  @P2 IMAD R15, R25, R6, R20 ;  /* 0x00000006190f2224 */ /* 0x004fc400078e0214 */
[--C-:B------:R-:W-:Y:S02]  /*7940*/  SHF.R.U64 R20, R22, UR7, R5.reuse ;  /* 0x0000000716147c19 */ /* 0x100fe40008001205 */
[----:B------:R-:W-:-:S03]  /*7950*/  SHF.R.U32.HI R23, RZ, UR7, R5 ;  /* 0x00000007ff177c19 */ /* 0x000fc60008011605 */
[----:B------:R-:W-:Y:S02]  /*7960*/  IMAD.MOV.U32 R6, RZ, RZ, R20 ;  /* 0x000000ffff067224 */ /* 0x000fe400078e0014 */
[----:B------:R-:W-:Y:S01]  /*7970*/  IMAD.MOV.U32 R5, RZ, RZ, R23 ;  /* 0x000000ffff057224 */ /* 0x000fe200078e0017 */
[----:B------:R-:W-:Y:S06]  /*7980*/  @!P0 BRA `(.L_x_176) ;  /* 0x00000000002c8947 */ /* 0x000fec0003800000 */
        /* <DEDUP_REMOVED lines=9> */
[----:B------:R-:W-:-:S04]  /*7a20*/  IMAD.WIDE.U32.X R4, R23, UR9, R4, P1 ;  /* 0x0000000917047c25 */ /* 0x000fc800088e0404 */
[----:B------:R-:W-:-:S07]  /*7a30*/  IMAD.MOV.U32 R6, RZ, RZ, R4 ;  /* 0x000000ffff067224 */ /* 0x000fce00078e0004 */
.L_x_176:
[----:B------:R-:W-:Y:S01]  /*7a40*/  ULDC UR7, c[0x0][0x648] ;  /* 0x0001920000077ab9 */ /* 0x000fe20000000800 */
[----:B------:R-:W-:Y:S01]  /*7a50*/  LOP3.LUT R4, R22, UR6, RZ, 0xc0, !PT ;  /* 0x0000000616047c12 */ /* 0x000fe2000f8ec0ff */
[----:B------:R-:W-:Y:S01]  /*7a60*/  ULDC UR8, c[0x0][0x610] ;  /* 0x0001840000087ab9 */ /* 0x000fe20000000800 */
[----:B------:R-:W-:Y:S01]  /*7a70*/  SHF.R.U64 R5, R6, UR7, R5 ;  /* 0x0000000706057c19 */ /* 0x000fe20008001205 */
[----:B------:R-:W-:Y:S01]  /*7a80*/  ULDC UR7, c[0x0][0x638] ;  /* 0x00018e0000077ab9 */ /* 0x000fe20000000800 */
[----:B------:R-:W-:-:S03]  /*7a90*/  LOP3.LUT R21, R21, UR4, RZ, 0xc0, !PT ;  /* 0x0000000415157c12 */ /* 0x000fc6000f8ec0ff */
[----:B------:R-:W-:Y:S02]  /*7aa0*/  IMAD.MOV R7, RZ, RZ, -R5 ;  /* 0x000000ffff077224 */ /* 0x000fe400078e0a05 */
[----:B------:R-:W-:Y:S02]  /*7ab0*/  IMAD R4, R5, UR5, R4 ;  /* 0x0000000505047c24 */ /* 0x000fe4000f8e0204 */
[----:B------:R-:W-:Y:S01]  /*7ac0*/  IMAD R20, R7, UR7, R20 ;  /* 0x0000000707147c24 */ /* 0x000fe2000f8e0214 */
[----:B------:R-:W-:Y:S01]  /*7ad0*/  ULDC UR7, c[0x0][0x600] ;  /* 0x0001800000077ab9 */ /* 0x000fe20000000800 */
[----:B------:R-:W-:Y:S02]  /*7ae0*/  IMAD R15, R4, UR8, R15 ;  /* 0x00000008040f7c24 */ /* 0x000fe4000f8e020f */
[----:B------:R-:W-:Y:S02]  /*7af0*/  IMAD R6, R20, UR7, R21 ;  /* 0x0000000714067c24 */ /* 0x000fe4000f8e0215 */
[----:B------:R-:W-:-:S03]  /*7b00*/  IMAD.MOV.U32 R4, RZ, RZ, 0x1 ;  /* 0x00000001ff047424 */ /* 0x000fc600078e00ff */
[----:B------:R-:W-:Y:S02]  /*7b10*/  SEL R20, R6, R15, !P2 ;  /* 0x0000000f06147207 */ /* 0x000fe40005000000 */
[----:B------:R-:W-:Y:S01]  /*7b20*/  SEL R21, R15, R6, !P2 ;  /* 0x000000060f157207 */ /* 0x000fe20005000000 */
[----:B------:R-:W-:-:S07]  /*7b30*/  IMAD.MOV.U32 R6, RZ, RZ, R14 ;  /* 0x000000ffff067224 */ /* 0x000fce00078e000e */
.L_x_174:
[----:B------:R-:W-:Y:S05]  /*7b40*/  BSYNC B1 ;  /* 0x0000000000017941 */ /* 0x000fea0003800000 */
.L_x_173:
[----:B------:R-:W-:-:S13]  /*7b50*/  LOP3.LUT P0, RZ, R4, 0xff, RZ, 0xc0, !PT ;  /* 0x000000ff04ff7812 */ /* 0x000fda000780c0ff */
[----:B------:R-:W-:Y:S05]  /*7b60*/  @P0 BRA `(.L_x_177) ;  /* 0xfffffff000fc0947 */ /* 0x000fea000383ffff */
[----:B------:R-:W-:Y:S05]  /*7b70*/  BSYNC B0 ;  /* 0x0000000000007941 */ /* 0x000fea0003800000 */
.L_x_166:
[----:B------:R-:W-:-:S03]  /*7b80*/  UMOV UR7, 0xffffffff ;  /* 0xffffffff00077882 */ /* 0x000fc60000000000 */
[----:B------:R-:W-:Y:S05]  /*7b90*/  BRA.DIV UR7, `(.L_x_178) ;  /* 0x0000000207f07947 */ /* 0x000fea000b800000 */
[----:B------:R-:W-:-:S13]  /*7ba0*/  ELECT P6, URZ, PT ;  /* 0x00000000003f782f */ /* 0x000fda00038c0000 */
.L_x_191:
[----:B------:R-:W-:Y:S04]  /*7bb0*/  BSSY B0, `(.L_x_179) ;  /* 0x0000022000007945 */ /* 0x000fe80003800000 */
[----:B------:R-:W-:Y:S05]  /*7bc0*/  @!P6 BRA `(.L_x_180) ;  /* 0x000000000080e947 */ /* 0x000fea0003800000 */
[----:B------:R-:W-:-:S04]  /*7bd0*/  LOP3.LUT R18, R18, 0x2, RZ, 0xfc, !PT ;  /* 0x0000000212127812 */ /* 0x000fc800078efcff */
[----:B------:R-:W-:-:S13]  /*7be0*/  ISETP.NE.AND P0, PT, R18, 0x3, PT ;  /* 0x000000031200780c */ /* 0x000fda0003f05270 */
[----:B------:R-:W-:Y:S05]  /*7bf0*/  @!P0 BRA `(.L_x_181) ;  /* 0x0000000000048947 */ /* 0x000fea0003800000 */
[----:B------:R-:W-:Y:S01]  /*7c00*/  BPT.TRAP 0x1 ;  /* 0x000000040000795c */ /* 0x000fe20000300000 */
.L_x_181:
[----:B------:R-:W0:Y:S01]  /*7c10*/  S2R R5, SR_CgaCtaId ;  /* 0x0000000000057919 */ /* 0x000e220000008800 */
[----:B------:R-:W-:Y:S02]  /*7c20*/  MOV R0, 0x400 ;  /* 0x0000040000007802 */ /* 0x000fe40000000f00 */
[----:B------:R-:W-:Y:S02]  /*7c30*/  SHF.L.U32 R2, R3, 0x1f, RZ ;  /* 0x0000001f03027819 */ /* 0x000fe400000006ff */
[----:B0-----:R-:W-:-:S05]  /*7c40*/  LEA R5, R5, R0, 0x18 ;  /* 0x0000000005057211 */ /* 0x001fca00078ec0ff */
[----:B------:R-:W-:-:S04]  /*7c50*/  VIADD R5, R5, 0x18 ;  /* 0x0000001805057836 */ /* 0x000fc80000000000 */
[C---:B------:R-:W-:Y:S02]  /*7c60*/  IMAD R7, R8.reuse, 0x8, R5 ;  /* 0x0000000808077824 */ /* 0x040fe400078e0205 */
[----:B------:R-:W-:Y:S02]  /*7c70*/  VIADD R8, R8, 0x1 ;  /* 0x0000000108087836 */ /* 0x000fe40000000000 */
[----:B------:R-:W0:Y:S03]  /*7c80*/  SYNCS.PHASECHK.TRANS64.TRYWAIT P0, [R7+URZ], R2 ;  /* 0x00000002070075a7 */ /* 0x000e26000800017f */
[----:B------:R-:W-:-:S04]  /*7c90*/  ISETP.NE.AND P1, PT, R8, 0x3, PT ;  /* 0x000000030800780c */ /* 0x000fc80003f25270 */
[----:B------:R-:W-:Y:S02]  /*7ca0*/  SEL R0, RZ, 0x1, P1 ;  /* 0x00000001ff007807 */ /* 0x000fe40000800000 */
[----:B------:R-:W-:Y:S02]  /*7cb0*/  SEL R8, R8, RZ, P1 ;  /* 0x000000ff08087207 */ /* 0x000fe40000800000 */
[----:B------:R-:W-:-:S03]  /*7cc0*/  LOP3.LUT R9, R3, R0, RZ, 0x3c, !PT ;  /* 0x0000000003097212 */ /* 0x000fc600078e3cff */
[----:B------:R-:W-:Y:S01]  /*7cd0*/  IMAD R4, R8, 0x8, R5 ;  /* 0x0000000808047824 */ /* 0x000fe200078e0205 */
[----:B------:R-:W-:Y:S01]  /*7ce0*/  SHF.L.U32 R3, R9, 0x1f, RZ ;  /* 0x0000001f09037819 */ /* 0x000fe200000006ff */
[----:B0-----:R-:W-:Y:S06]  /*7cf0*/  @!P0 BRA `(.L_x_182) ;  /* 0x0000000000b88947 */ /* 0x001fec0003800000 */
.L_x_192:
[----:B------:R-:W1:Y:S01]  /*7d00*/  SYNCS.PHASECHK.TRANS64.TRYWAIT P0, [R4+URZ], R3 ;  /* 0x00000003040075a7 */ /* 0x000e62000800017f */
[----:B------:R-:W-:-:S05]  /*7d10*/  VIADD R0, R8, 0x1 ;  /* 0x0000000108007836 */ /* 0x000fca0000000000 */
[----:B------:R-:W-:-:S04]  /*7d20*/  ISETP.NE.AND P1, PT, R0, 0x3, PT ;  /* 0x000000030000780c */ /* 0x000fc80003f25270 */
[----:B0-----:R-:W-:Y:S02]  /*7d30*/  SEL R2, RZ, 0x1, P1 ;  /* 0x00000001ff027807 */ /* 0x001fe40000800000 */
[----:B------:R-:W-:Y:S02]  /*7d40*/  SEL R0, R0, RZ, P1 ;  /* 0x000000ff00007207 */ /* 0x000fe40000800000 */
[----:B------:R-:W-:Y:S01]  /*7d50*/  LOP3.LUT R2, R9, R2, RZ, 0x3c, !PT ;  /* 0x0000000209027212 */ /* 0x000fe200078e3cff */
[----:B-1----:R-:W-:Y:S06]  /*7d60*/  @!P0 BRA `(.L_x_183) ;  /* 0x0000000000b08947 */ /* 0x002fec0003800000 */
.L_x_193:
[----:B------:R-:W-:Y:S01]  /*7d70*/  IMAD R5, R0, 0x8, R5 ;  /* 0x0000000800057824 */ /* 0x000fe200078e0205 */
[----:B------:R-:W-:-:S07]  /*7d80*/  SHF.L.U32 R0, R2, 0x1f, RZ ;  /* 0x0000001f02007819 */ /* 0x000fce00000006ff */
.L_x_184:
[----:B-1----:R1:W2:Y:S02]  /*7d90*/  SYNCS.PHASECHK.TRANS64.TRYWAIT P0, [R5+URZ], R0 ;  /* 0x00000000050075a7 */ /* 0x0022a4000800017f */
[----:B--2---:R-:W-:Y:S05]  /*7da0*/  @!P0 NANOSLEEP.SYNCS 0x989680 ;  /* 0x009896800000895d */ /* 0x004fea0003900000 */
[----:B------:R-:W2:Y:S02]  /*7db0*/  @!P0 SYNCS.PHASECHK.TRANS64 P0, [R5+URZ], R0 ;  /* 0x00000000050085a7 */ /* 0x000ea4000800007f */
[----:B--2---:R-:W-:Y:S05]  /*7dc0*/  @!P0 BRA `(.L_x_184) ;  /* 0xfffffffc00f08947 */ /* 0x004fea000383ffff */
.L_x_180:
[----:B------:R-:W-:Y:S05]  /*7dd0*/  BSYNC B0 ;  /* 0x0000000000007941 */ /* 0x000fea0003800000 */
.L_x_179:
[----:B------:R-:W-:Y:S05]  /*7de0*/  EXIT ;  /* 0x000000000000794d */ /* 0x000fea0003800000 */
.L_x_21:
[----:B-1----:R1:W2:Y:S02]  /*7df0*/  SYNCS.PHASECHK.TRANS64.TRYWAIT P1, [R3+URZ], R0 ;  /* 0x00000000030075a7 */ /* 0x0022a4000802017f */
[----:B--2---:R-:W-:Y:S05]  /*7e00*/  @!P1 NANOSLEEP.SYNCS 0x989680 ;  /* 0x009896800000995d */ /* 0x004fea0003900000 */
[----:B------:R-:W2:Y:S02]  /*7e10*/  @!P1 SYNCS.PHASECHK.TRANS64 P1, [R3+URZ], R0 ;  /* 0x00000000030095a7 */ /* 0x000ea4000802007f */
[----:B--2---:R-:W-:Y:S05]  /*7e20*/  @!P1 BRA `(.L_x_21) ;  /* 0xfffffffc00f09947 */ /* 0x004fea000383ffff */
[----:B------:R-:W-:Y:S05]  /*7e30*/  BRA `(.L_x_20) ;  /* 0xffffff9800507947 */ /* 0x000fea000383ffff */
.L_x_26:
[----:B-1----:R1:W2:Y:S02]  /*7e40*/  SYNCS.PHASECHK.TRANS64.TRYWAIT P1, [R5+URZ], R4 ;  /* 0x00000004050075a7 */ /* 0x0022a4000802017f */
[----:B--2---:R-:W-:Y:S05]  /*7e50*/  @!P1 NANOSLEEP.SYNCS 0x989680 ;  /* 0x009896800000995d */ /* 0x004fea0003900000 */
[----:B------:R-:W2:Y:S02]  /*7e60*/  @!P1 SYNCS.PHASECHK.TRANS64 P1, [R5+URZ], R4 ;  /* 0x00000004050095a7 */ /* 0x000ea4000802007f */
[----:B--2---:R-:W-:Y:S05]  /*7e70*/  @!P1 BRA `(.L_x_26) ;  /* 0xfffffffc00f09947 */ /* 0x004fea000383ffff */
[----:B------:R-:W-:Y:S05]  /*7e80*/  BRA `(.L_x_25) ;  /* 0xffffff9c002c7947 */ /* 0x000fea000383ffff */
.L_x_167:
[----:B------:R-:W-:Y:S01]  /*7e90*/  BSSY B1, `(.L_x_185) ;  /* 0x0000006000017945 */ /* 0x000fe20003800000 */
[----:B------:R-:W-:-:S07]  /*7ea0*/  IMAD.MOV.U32 R15, RZ, RZ, -0x1 ;  /* 0xffffffffff0f7424 */ /* 0x000fce00078e00ff */
[----:B------:R-:W-:Y:S05]  /*7eb0*/  WARPSYNC.COLLECTIVE R15, `(.L_x_186) ;  /* 0x000000000f0c7348 */ /* 0x000fea0003c00000 */
[----:B------:R-:W-:Y:S02]  /*7ec0*/  ELECT P6, UR62, PT ;  /* 0x00000000003e782f */ /* 0x000fe400038c0000 */
[----:B------:R-:W-:Y:S01]  /*7ed0*/  MOV R14, UR62 ;  /* 0x0000003e000e7c02 */ /* 0x000fe20008000f00 */
[----:B------:R-:W-:Y:S10]  /*7ee0*/  ENDCOLLECTIVE ;  /* 0x000000000000791b */ /* 0x000ff40003800000 */
.L_x_186:
[----:B------:R-:W-:Y:S05]  /*7ef0*/  BSYNC B1 ;  /* 0x0000000000017941 */ /* 0x000fea0003800000 */
.L_x_185:
[----:B------:R-:W-:Y:S05]  /*7f00*/  BRA `(.L_x_187) ;  /* 0xfffffff000207947 */ /* 0x000fea000383ffff */
.L_x_170:
[----:B-1----:R1:W2:Y:S02]  /*7f10*/  SYNCS.PHASECHK.TRANS64.TRYWAIT P0, [R24+URZ+0x18], R15 ;  /* 0x0000180f180075a7 */ /* 0x0022a4000800017f */
[----:B--2---:R-:W-:Y:S05]  /*7f20*/  @!P0 NANOSLEEP.SYNCS 0x989680 ;  /* 0x009896800000895d */ /* 0x004fea0003900000 */
[----:B------:R-:W2:Y:S02]  /*7f30*/  @!P0 SYNCS.PHASECHK.TRANS64 P0, [R24+URZ+0x18], R15 ;  /* 0x0000180f180085a7 */ /* 0x000ea4000800007f */
[----:B--2---:R-:W-:Y:S05]  /*7f40*/  @!P0 BRA `(.L_x_170) ;  /* 0xfffffffc00f08947 */ /* 0x004fea000383ffff */
[----:B------:R-:W-:Y:S05]  /*7f50*/  BRA `(.L_x_188) ;  /* 0xfffffff000687947 */ /* 0x000fea000383ffff */
.L_x_178:
[----:B------:R-:W-:Y:S01]  /*7f60*/  BSSY B0, `(.L_x_189) ;  /* 0x0000006000007945 */ /* 0x000fe20003800000 */
[----:B------:R-:W-:-:S07]  /*7f70*/  IMAD.MOV.U32 R15, RZ, RZ, -0x1 ;  /* 0xffffffffff0f7424 */ /* 0x000fce00078e00ff */
[----:B------:R-:W-:Y:S05]  /*7f80*/  WARPSYNC.COLLECTIVE R15, `(.L_x_190) ;  /* 0x000000000f0c7348 */ /* 0x000fea0003c00000 */
[----:B------:R-:W-:Y:S02]  /*7f90*/  ELECT P6, UR62, PT ;  /* 0x00000000003e782f */ /* 0x000fe400038c0000 */
[----:B------:R-:W-:Y:S01]  /*7fa0*/  MOV R14, UR62 ;  /* 0x0000003e000e7c02 */ /* 0x000fe20008000f00 */
[----:B------:R-:W-:Y:S10]  /*7fb0*/  ENDCOLLECTIVE ;  /* 0x000000000000791b */ /* 0x000ff40003800000 */
.L_x_190:
[----:B------:R-:W-:Y:S05]  /*7fc0*/  BSYNC B0 ;  /* 0x0000000000007941 */ /* 0x000fea0003800000 */
.L_x_189:
[----:B------:R-:W-:Y:S05]  /*7fd0*/  BRA `(.L_x_191) ;  /* 0xfffffff800f47947 */ /* 0x000fea000383ffff */
.L_x_182:
[----:B0-----:R0:W1:Y:S02]  /*7fe0*/  SYNCS.PHASECHK.TRANS64.TRYWAIT P0, [R7+URZ], R2 ;  /* 0x00000002070075a7 */ /* 0x001064000800017f */
[----:B-1----:R-:W-:Y:S05]  /*7ff0*/  @!P0 NANOSLEEP.SYNCS 0x989680 ;  /* 0x009896800000895d */ /* 0x002fea0003900000 */
[----:B------:R-:W1:Y:S02]  /*8000*/  @!P0 SYNCS.PHASECHK.TRANS64 P0, [R7+URZ], R2 ;  /* 0x00000002070085a7 */ /* 0x000e64000800007f */
[----:B-1----:R-:W-:Y:S05]  /*8010*/  @!P0 BRA `(.L_x_182) ;  /* 0xfffffffc00f08947 */ /* 0x002fea000383ffff */
[----:B------:R-:W-:Y:S05]  /*8020*/  BRA `(.L_x_192) ;  /* 0xfffffffc00347947 */ /* 0x000fea000383ffff */
.L_x_183:
[----:B0-----:R0:W1:Y:S02]  /*8030*/  SYNCS.PHASECHK.TRANS64.TRYWAIT P0, [R4+URZ], R3 ;  /* 0x00000003040075a7 */ /* 0x001064000800017f */
[----:B-1----:R-:W-:Y:S05]  /*8040*/  @!P0 NANOSLEEP.SYNCS 0x989680 ;  /* 0x009896800000895d */ /* 0x002fea0003900000 */
[----:B------:R-:W1:Y:S02]  /*8050*/  @!P0 SYNCS.PHASECHK.TRANS64 P0, [R4+URZ], R3 ;  /* 0x00000003040085a7 */ /* 0x000e64000800007f */
[----:B-1----:R-:W-:Y:S05]  /*8060*/  @!P0 BRA `(.L_x_183) ;  /* 0xfffffffc00f08947 */ /* 0x002fea000383ffff */
[----:B------:R-:W-:Y:S05]  /*8070*/  BRA `(.L_x_193) ;  /* 0xfffffffc003c7947 */ /* 0x000fea000383ffff */
.L_x_194:
[----:B------:R-:W-:-:S00]  /*8080*/  BRA `(.L_x_194) ;  /* 0xfffffffc00fc7947 */ /* 0x000fc0000383ffff */
[----:B------:R-:W-:-:S00]  /*8090*/  NOP ;  /* 0x0000000000007918 */ /* 0x000fc00000000000 */
        /* <DEDUP_REMOVED lines=14> */
.L_x_195:


//--------------------- .nv.global.init           --------------------------
	.section	.nv.global.init,"aw",@progbits
.nv.global.init:
	.type		$str$22,@object
	.size		$str$22,($str$23 - $str$22)
$str$22:
        /*0000*/ 	.byte	0x6b, 0x5f, 0x74, 0x69, 0x6c, 0x65, 0x5f, 0x63, 0x6f, 0x75, 0x6e, 0x74, 0x20, 0x3e, 0x3d, 0x20
        /*0010*/ 	.byte	0x31, 0x00
	.type		$str$23,@object
	.size		$str$23,(__unnamed_1 - $str$23)
$str$23:
        /*0012*/ 	.byte	0x2f, 0x74, 0x6d, 0x70, 0x2f, 0x63, 0x75, 0x74, 0x6c, 0x61, 0x73, 0x73, 0x5f, 0x73, 0x77, 0x65
        /*0022*/ 	.byte	0x65, 0x70, 0x5f, 0x73, 0x72, 0x63, 0x2f, 0x69, 0x6e, 0x63, 0x6c, 0x75, 0x64, 0x65, 0x2f, 0x63
        /*0032*/ 	.byte	0x75, 0x74, 0x6c, 0x61, 0x73, 0x73, 0x2f, 0x67, 0x65, 0x6d, 0x6d, 0x2f, 0x63, 0x6f, 0x6c, 0x6c
        /*0042*/ 	.byte	0x65, 0x63, 0x74, 0x69, 0x76, 0x65, 0x2f, 0x73, 0x6d, 0x39, 0x30, 0x5f, 0x6d, 0x6d, 0x61, 0x5f
        /*0052*/ 	.byte	0x74, 0x6d, 0x61, 0x5f, 0x67, 0x6d, 0x6d, 0x61, 0x5f, 0x73, 0x73, 0x5f, 0x77, 0x61, 0x72, 0x70
        /*0062*/ 	.byte	0x73, 0x70, 0x65, 0x63, 0x69, 0x61, 0x6c, 0x69, 0x7a, 0x65, 0x64, 0x2e, 0x68, 0x70, 0x70, 0x00
	.type		__unnamed_1,@object
	.size		__unnamed_1,(.L_0 - __unnamed_1)
__unnamed_1:
        /*0072*/ 	.byte	0x76, 0x6f, 0x69, 0x64, 0x20, 0x63, 0x75, 0x74, 0x6c, 0x61, 0x73, 0x73, 0x3a, 0x3a, 0x67, 0x65
        /* <DEDUP_REMOVED lines=180> */
        /*0bc2*/ 	.byte	0x6e, 0x74, 0x69, 0x74, 0x79, 0x5d, 0x00
.L_0:


//--------------------- .nv.shared._ZN7cutlass13device_kernelINS_4gemm6kernel13GemmUniversalIN4cute5tupleIJiiiiEEENS1_10collective13CollectiveMmaINS1_34MainloopSm90TmaGmmaWarpSpecializedILi3ENS5_IJNS4_1CILi8EEENSA_ILi1EEESC_EEENS1_35KernelTmaWarpSpecializedCooperativeEEENS5_IJNSA_ILi128EEESG_NSA_ILi64EEEEEENS_6half_tENS5_IJSC_llEEESJ_SK_NS4_8TiledMMAINS4_8MMA_AtomIJNS4_4SM904GMMA26MMA_64x128x16_F32F16F16_SSILNSO_5MajorE1ELSQ_1ELNSO_7ScaleInE1ELSR_1EEEEEENS4_6LayoutINS5_IJNSA_ILi2EEESC_SC_EEENS5_IJSC_NSA_ILi0EEESX_EEEEENS5_IJNS4_10UnderscoreES10_S10_EEEEENS4_13SM90_TMA_LOADENS4_14ComposedLayoutINS4_7SwizzleILi3ELi4ELi3EEENS4_18smem_ptr_flag_bitsILi16EEENSU_INS5_IJSH_SB_EEENS5_IJSC_SH_EEEEEEEvNS4_8identityENS4_23SM90_TMA_LOAD_MULTICASTES1C_vS1D_EENS_8epilogue10collective6detail29Sm90TmaWarpSpecializedAdapterINS1H_15DefaultEpilogueISJ_NS5_IJlSC_lEEES1L_NS1G_6thread17LinearCombinationISJ_Li1EffLNS1M_9ScaleType4KindE0ELNS_15FloatRoundStyleE2ESJ_EENS1_15EpilogueDefaultEEEEEvvEEEEvNT_6ParamsE --------------------------
	.section	.nv.shared._ZN7cutlass13device_kernelINS_4gemm6kernel13GemmUniversalIN4cute5tupleIJiiiiEEENS1_10collective13CollectiveMmaINS1_34MainloopSm90TmaGmmaWarpSpecializedILi3ENS5_IJNS4_1CILi8EEENSA_ILi1EEESC_EEENS1_35KernelTmaWarpSpecializedCooperativeEEENS5_IJNSA_ILi128EEESG_NSA_ILi64EEEEEENS_6half_tENS5_IJSC_llEEESJ_SK_NS4_8TiledMMAINS4_8MMA_AtomIJNS4_4SM904GMMA26MMA_64x128x16_F32F16F16_SSILNSO_5MajorE1ELSQ_1ELNSO_7ScaleInE1ELSR_1EEEEEENS4_6LayoutINS5_IJNSA_ILi2EEESC_SC_EEENS5_IJSC_NSA_ILi0EEESX_EEEEENS5_IJNS4_10UnderscoreES10_S10_EEEEENS4_13SM90_TMA_LOADENS4_14ComposedLayoutINS4_7SwizzleILi3ELi4ELi3EEENS4_18smem_ptr_flag_bitsILi16EEENSU_INS5_IJSH_SB_EEENS5_IJSC_SH_EEEEEEEvNS4_8identityENS4_23SM90_TMA_LOAD_MULTICASTES1C_vS1D_EENS_8epilogue10collective6detail29Sm90TmaWarpSpecializedAdapterINS1H_15DefaultEpilogueISJ_NS5_IJlSC_lEEES1L_NS1G_6thread17LinearCombinationISJ_Li1EffLNS1M_9ScaleType4KindE0ELNS_15FloatRoundStyleE2ESJ_EENS1_15EpilogueDefaultEEEEEvvEEEEvNT_6ParamsE,"aw",@nobits
	.sectionflags	@""
	.align	16
	.zero		1024


//--------------------- .nv.shared.reserved.0     --------------------------
	.section	.nv.shared.reserved.0,"aw",@nobits
	.weak		__nv_reservedSMEM_offset_0_alias
	.size		__nv_reservedSMEM_offset_0_alias, 0, 0
	.other		__nv_reservedSMEM_offset_0_alias,@"STO_CUDA_RESERVED_SHARED STV_DEFAULT"
__nv_reservedSMEM_offset_0_alias:
	.zero		0


//--------------------- .nv.global                --------------------------
	.section	.nv.global,"aw",@nobits
.nv.global:
	.type		_ZN40_INTERNAL_f52d2895_4_k_cu_b2b3ab15_184894cute1_E,@object
	.size		_ZN40_INTERNAL_f52d2895_4_k_cu_b2b3ab15_184894cute1_E,(_ZN40_INTERNAL_f52d2895_4_k_cu_b2b3ab15_184894cuda3std3__45__cpo6cbeginE - _ZN40_INTERNAL_f52d2895_4_k_cu_b2b3ab15_184894cute1_E)
_ZN40_INTERNAL_f52d2895_4_k_cu_b2b3ab15_184894cute1_E:
	.zero		1
	.type		_ZN40_INTERNAL_f52d2895_4_k_cu_b2b3ab15_184894cuda3std3__45__cpo6cbeginE,@object
	.size		_ZN40_INTERNAL_f52d2895_4_k_cu_b2b3ab15_184894cuda3std3__45__cpo6cbeginE,(_ZN40_INTERNAL_f52d2895_4_k_cu_b2b3ab15_184894cuda3std3__48in_placeE - _ZN40_INTERNAL_f52d2895_4_k_cu_b2b3ab15_184894cuda3std3__45__cpo6cbeginE)
_ZN40_INTERNAL_f52d2895_4_k_cu_b2b3ab15_184894cuda3std3__45__cpo6cbeginE:
	.zero		1
	.type		_ZN40_INTERNAL_f52d2895_4_k_cu_b2b3ab15_184894cuda3std3__48in_placeE,@object
	.size		_ZN40_INTERNAL_f52d2895_4_k_cu_b2b3ab15_184894cuda3std3__48in_placeE,(_ZN40_INTERNAL_f52d2895_4_k_cu_b2b3ab15_184894cuda3std6ranges3__45__cpo9iter_moveE - _ZN40_INTERNAL_f52d2895_4_k_cu_b2b3ab15_184894cuda3std3__48in_placeE)
_ZN40_INTERNAL_f52d2895_4_k_cu_b2b3ab15_184894cuda3std3__48in_placeE:
	.zero		1
	.type		_ZN40_INTERNAL_f52d2895_4_k_cu_b2b3ab15_184894cuda3std6ranges3__45__cpo9iter_moveE,@object
	.size		_ZN40_INTERNAL_f52d2895_4_k_cu_b2b3ab15_184894cuda3std6ranges3__45__cpo9iter_moveE,(_ZN40_INTERNAL_f52d2895_4_k_cu_b2b3ab15_184894cuda3std3__45__cpo5beginE - _ZN40_INTERNAL_f52d2895_4_k_cu_b2b3ab15_184894cuda3std6ranges3__45__cpo9iter_moveE)
_ZN40_INTERNAL_f52d2895_4_k_cu_b2b3ab15_184894cuda3std6ranges3__45__cpo9iter_moveE:
	.zero		1
	.type		_ZN40_INTERNAL_f52d2895_4_k_cu_b2b3ab15_184894cuda3std3__45__cpo5beginE,@object
	.size		_ZN40_INTERNAL_f52d2895_4_k_cu_b2b3ab15_184894cuda3std3__45__cpo5beginE,(_ZN40_INTERNAL_f52d2895_4_k_cu_b2b3ab15_184894cuda3std3__442_GLOBAL__N__f52d2895_4_k_cu_b2b3ab15_184896ignoreE - _ZN40_INTERNAL_f52d2895_4_k_cu_b2b3ab15_184894cuda3std3__45__cpo5beginE)
_ZN40_INTERNAL_f52d2895_4_k_cu_b2b3ab15_184894cuda3std3__45__cpo5beginE:
	.zero		1
	.type		_ZN40_INTERNAL_f52d2895_4_k_cu_b2b3ab15_184894cuda3std3__442_GLOBAL__N__f52d2895_4_k_cu_b2b3ab15_184896ignoreE,@object
	.size		_ZN40_INTERNAL_f52d2895_4_k_cu_b2b3ab15_184894cuda3std3__442_GLOBAL__N__f52d2895_4_k_cu_b2b3ab15_184896ignoreE,(_ZN40_INTERNAL_f52d2895_4_k_cu_b2b3ab15_184894cute7productE - _ZN40_INTERNAL_f52d2895_4_k_cu_b2b3ab15_184894cuda3std3__442_GLOBAL__N__f52d2895_4_k_cu_b2b3ab15_184896ignoreE)
_ZN40_INTERNAL_f52d2895_4_k_cu_b2b3ab15_184894cuda3std3__442_GLOBAL__N__f52d2895_4_k_cu_b2b3ab15_184896ignoreE:
	.zero		1
	.type		_ZN40_INTERNAL_f52d2895_4_k_cu_b2b3ab15_184894cute7productE,@object
	.size		_ZN40_INTERNAL_f52d2895_4_k_cu_b2b3ab15_184894cute7productE,(_ZN40_INTERNAL_f52d2895_4_k_cu_b2b3ab15_184894cuda3std3__45__cpo3endE - _ZN40_INTERNAL_f52d2895_4_k_cu_b2b3ab15_184894cute7productE)
_ZN40_INTERNAL_f52d2895_4_k_cu_b2b3ab15_184894cute7productE:
	.zero		1
	.type		_ZN40_INTERNAL_f52d2895_4_k_cu_b2b3ab15_184894cuda3std3__45__cpo3endE,@object
	.size		_ZN40_INTERNAL_f52d2895_4_k_cu_b2b3ab15_184894cuda3std3__45__cpo3endE,(_ZN40_INTERNAL_f52d2895_4_k_cu_b2b3ab15_184894cuda3std3__419piecewise_constructE - _ZN40_INTERNAL_f52d2895_4_k_cu_b2b3ab15_184894cuda3std3__45__cpo3endE)
_ZN40_INTERNAL_f52d2895_4_k_cu_b2b3ab15_184894cuda3std3__45__cpo3endE:
	.zero		1
	.type		_ZN40_INTERNAL_f52d2895_4_k_cu_b2b3ab15_184894cuda3std3__419piecewise_constructE,@object
	.size		_ZN40_INTERNAL_f52d2895_4_k_cu_b2b3ab15_184894cuda3std3__419piecewise_constructE,(_ZN40_INTERNAL_f52d2895_4_k_cu_b2b3ab15_184894cuda3std3__45__cpo4cendE - _ZN40_INTERNAL_f52d2895_4_k_cu_b2b3ab15_184894cuda3std3__419piecewise_constructE)
_ZN40_INTERNAL_f52d2895_4_k_cu_b2b3ab15_184894cuda3std3__419piecewise_constructE:
	.zero		1
	.type		_ZN40_INTERNAL_f52d2895_4_k_cu_b2b3ab15_184894cuda3std3__45__cpo4cendE,@object
	.size		_ZN40_INTERNAL_f52d2895_4_k_cu_b2b3ab15_184894cuda3std3__45__cpo4cendE,(_ZN40_INTERNAL_f52d2895_4_k_cu_b2b3ab15_184894cuda3std6ranges3__45__cpo4swapE - _ZN40_INTERNAL_f52d2895_4_k_cu_b2b3ab15_184894cuda3std3__45__cpo4cendE)
_ZN40_INTERNAL_f52d2895_4_k_cu_b2b3ab15_184894cuda3std3__45__cpo4cendE:
	.zero		1
	.type		_ZN40_INTERNAL_f52d2895_4_k_cu_b2b3ab15_184894cuda3std6ranges3__45__cpo4swapE,@object
	.size		_ZN40_INTERNAL_f52d2895_4_k_cu_b2b3ab15_184894cuda3std6ranges3__45__cpo4swapE,(.L_8 - _ZN40_INTERNAL_f52d2895_4_k_cu_b2b3ab15_184894cuda3std6ranges3__45__cpo4swapE)
_ZN40_INTERNAL_f52d2895_4_k_cu_b2b3ab15_184894cuda3std6ranges3__45__cpo4swapE:
	.zero		1
.L_8:


//--------------------- .nv.constant0._ZN7cutlass13device_kernelINS_4gemm6kernel13GemmUniversalIN4cute5tupleIJiiiiEEENS1_10collective13CollectiveMmaINS1_34MainloopSm90TmaGmmaWarpSpecializedILi3ENS5_IJNS4_1CILi8EEENSA_ILi1EEESC_EEENS1_35KernelTmaWarpSpecializedCooperativeEEENS5_IJNSA_ILi128EEESG_NSA_ILi64EEEEEENS_6half_tENS5_IJSC_llEEESJ_SK_NS4_8TiledMMAINS4_8MMA_AtomIJNS4_4SM904GMMA26MMA_64x128x16_F32F16F16_SSILNSO_5MajorE1ELSQ_1ELNSO_7ScaleInE1ELSR_1EEEEEENS4_6LayoutINS5_IJNSA_ILi2EEESC_SC_EEENS5_IJSC_NSA_ILi0EEESX_EEEEENS5_IJNS4_10UnderscoreES10_S10_EEEEENS4_13SM90_TMA_LOADENS4_14ComposedLayoutINS4_7SwizzleILi3ELi4ELi3EEENS4_18smem_ptr_flag_bitsILi16EEENSU_INS5_IJSH_SB_EEENS5_IJSC_SH_EEEEEEEvNS4_8identityENS4_23SM90_TMA_LOAD_MULTICASTES1C_vS1D_EENS_8epilogue10collective6detail29Sm90TmaWarpSpecializedAdapterINS1H_15DefaultEpilogueISJ_NS5_IJlSC_lEEES1L_NS1G_6thread17LinearCombinationISJ_Li1EffLNS1M_9ScaleType4KindE0ELNS_15FloatRoundStyleE2ESJ_EENS1_15EpilogueDefaultEEEEEvvEEEEvNT_6ParamsE --------------------------
	.section	.nv.constant0._ZN7cutlass13device_kernelINS_4gemm6kernel13GemmUniversalIN4cute5tupleIJiiiiEEENS1_10collective13CollectiveMmaINS1_34MainloopSm90TmaGmmaWarpSpecializedILi3ENS5_IJNS4_1CILi8EEENSA_ILi1EEESC_EEENS1_35KernelTmaWarpSpecializedCooperativeEEENS5_IJNSA_ILi128EEESG_NSA_ILi64EEEEEENS_6half_tENS5_IJSC_llEEESJ_SK_NS4_8TiledMMAINS4_8MMA_AtomIJNS4_4SM904GMMA26MMA_64x128x16_F32F16F16_SSILNSO_5MajorE1ELSQ_1ELNSO_7ScaleInE1ELSR_1EEEEEENS4_6LayoutINS5_IJNSA_ILi2EEESC_SC_EEENS5_IJSC_NSA_ILi0EEESX_EEEEENS5_IJNS4_10UnderscoreES10_S10_EEEEENS4_13SM90_TMA_LOADENS4_14ComposedLayoutINS4_7SwizzleILi3ELi4ELi3EEENS4_18smem_ptr_flag_bitsILi16EEENSU_INS5_IJSH_SB_EEENS5_IJSC_SH_EEEEEEEvNS4_8identityENS4_23SM90_TMA_LOAD_MULTICASTES1C_vS1D_EENS_8epilogue10collective6detail29Sm90TmaWarpSpecializedAdapterINS1H_15DefaultEpilogueISJ_NS5_IJlSC_lEEES1L_NS1G_6thread17LinearCombinationISJ_Li1EffLNS1M_9ScaleType4KindE0ELNS_15FloatRoundStyleE2ESJ_EENS1_15EpilogueDefaultEEEEEvvEEEEvNT_6ParamsE,"a",@progbits
	.sectionflags	@""
	.align	4
.nv.constant0._ZN7cutlass13device_kernelINS_4gemm6kernel13GemmUniversalIN4cute5tupleIJiiiiEEENS1_10collective13CollectiveMmaINS1_34MainloopSm90TmaGmmaWarpSpecializedILi3ENS5_IJNS4_1CILi8EEENSA_ILi1EEESC_EEENS1_35KernelTmaWarpSpecializedCooperativeEEENS5_IJNSA_ILi128EEESG_NSA_ILi64EEEEEENS_6half_tENS5_IJSC_llEEESJ_SK_NS4_8TiledMMAINS4_8MMA_AtomIJNS4_4SM904GMMA26MMA_64x128x16_F32F16F16_SSILNSO_5MajorE1ELSQ_1ELNSO_7ScaleInE1ELSR_1EEEEEENS4_6LayoutINS5_IJNSA_ILi2EEESC_SC_EEENS5_IJSC_NSA_ILi0EEESX_EEEEENS5_IJNS4_10UnderscoreES10_S10_EEEEENS4_13SM90_TMA_LOADENS4_14ComposedLayoutINS4_7SwizzleILi3ELi4ELi3EEENS4_18smem_ptr_flag_bitsILi16EEENSU_INS5_IJSH_SB_EEENS5_IJSC_SH_EEEEEEEvNS4_8identityENS4_23SM90_TMA_LOAD_MULTICASTES1C_vS1D_EENS_8epilogue10collective6detail29Sm90TmaWarpSpecializedAdapterINS1H_15DefaultEpilogueISJ_NS5_IJlSC_lEEES1L_NS1G_6thread17LinearCombinationISJ_Li1EffLNS1M_9ScaleType4KindE0ELNS_15FloatRoundStyleE2ESJ_EENS1_15EpilogueDefaultEEEEEvvEEEEvNT_6ParamsE:
	.zero		1664


//--------------------- SYMBOLS --------------------------

	.type		.nv.reservedSmem.offset0,@object
	.size		.nv.reservedSmem.offset0,0x4
	.type		__assertfail,@function
